def matmul_kernel(
    a_ptr,
    b_ptr,
    c_ptr,
    M,
    N,
    K,
    stride_am,
    stride_ak,
    stride_bk,
    stride_bn,
    stride_cm,
    stride_cn,
    BLOCK_M: tl.constexpr,
    BLOCK_N: tl.constexpr,
    BLOCK_K: tl.constexpr,
    GROUP_M: tl.constexpr,
):
    pid = tl.program_id(axis=0)
    num_pid_m = tl.cdiv(M, BLOCK_M)
    num_pid_n = tl.cdiv(N, BLOCK_N)
    num_pid_in_group = GROUP_M * num_pid_n
    group_id = pid // num_pid_in_group
    first_pid_m = group_id * GROUP_M
    group_size_m = min(num_pid_m - first_pid_m, GROUP_M)
    pid_m = first_pid_m + ((pid % num_pid_in_group) % group_size_m)
    pid_n = (pid % num_pid_in_group) // group_size_m

    offs_am = (pid_m * BLOCK_M + tl.arange(0, BLOCK_M)) % M
    offs_bn = (pid_n * BLOCK_N + tl.arange(0, BLOCK_N)) % N
    offs_k = tl.arange(0, BLOCK_K)
    a_ptrs = a_ptr + offs_am[:, None] * stride_am + offs_k[None, :] * stride_ak
    b_ptrs = b_ptr + offs_k[:, None] * stride_bk + offs_bn[None, :] * stride_bn

    acc = tl.zeros((BLOCK_M, BLOCK_N), dtype=tl.float32)
    for kk in range(0, tl.cdiv(K, BLOCK_K)):
        a = tl.load(a_ptrs, mask=offs_k[None, :] < K - kk * BLOCK_K, other=0.0)
        b = tl.load(b_ptrs, mask=offs_k[:, None] < K - kk * BLOCK_K, other=0.0)
        acc = tl.dot(a, b, acc)
        a_ptrs += BLOCK_K * stride_ak
        b_ptrs += BLOCK_K * stride_bk

    c = acc.to(c_ptr.dtype.element_ty)
    offs_cm = pid_m * BLOCK_M + tl.arange(0, BLOCK_M)
    offs_cn = pid_n * BLOCK_N + tl.arange(0, BLOCK_N)
    c_ptrs = c_ptr + offs_cm[:, None] * stride_cm + offs_cn[None, :] * stride_cn
    mask = (offs_cm[:, None] < M) & (offs_cn[None, :] < N)
    tl.store(c_ptrs, c, mask=mask)

# config = {"BLOCK_K": 64, "BLOCK_M": 64, "BLOCK_N": 64, "GROUP_M": 8, "arch": "sm_80", "dtype": "fp32", "num_ctas": 1, "num_stages": 3, "num_warps": 4}
# arch = sm_80


// ===== COMPILED SASS (sm_80) =====

	.target	sm_80

	.elftype	@"ET_EXEC"


//--------------------- .note.nv.tkinfo           --------------------------
	.section	.note.nv.tkinfo,"",@"SHT_NOTE"
	.sectionflags	@"SHF_NOTE_NV_TKINFO"
	.tkinfo
        /*0018*/ 	.word	0x00000002
        /*0030*/ 	.string	""
        /*0030*/ 	.string	"ptxas"
        /*0030*/ 	.string	"Cuda compilation tools, release 13.0, V13.0.88"
        /*0030*/ 	.string	"Build cuda_13.0.r13.0/compiler.36424714_0"
        /*0030*/ 	.string	"-v  -suppress-debug-info  -lineinfo  -arch sm_80 "



//--------------------- .note.nv.cuinfo           --------------------------
	.section	.note.nv.cuinfo,"",@"SHT_NOTE"
	.sectionflags	@"SHF_NOTE_NV_CUINFO"
        /*0018*/ 	.short	0x0002
        /*001a*/ 	.short	0x0050
        /*001c*/ 	.short	0x0082
	.zero		2


//--------------------- .nv.info                  --------------------------
	.section	.nv.info,"",@"SHT_CUDA_INFO"
	.align	4


	//----- nvinfo : EIATTR_REGCOUNT
	.align		4
        /*0000*/ 	.byte	0x04, 0x2f
        /*0002*/ 	.short	(.L_1 - .L_0)
	.align		4
.L_0:
        /*0004*/ 	.word	index@(matmul_kernel)
        /*0008*/ 	.word	0x000000ff


	//----- nvinfo : EIATTR_FRAME_SIZE
	.align		4
.L_1:
        /*000c*/ 	.byte	0x04, 0x11
        /*000e*/ 	.short	(.L_3 - .L_2)
	.align		4
.L_2:
        /*0010*/ 	.word	index@(matmul_kernel)
        /*0014*/ 	.word	0x00000070


	//----- nvinfo : EIATTR_MIN_STACK_SIZE
	.align		4
.L_3:
        /*0018*/ 	.byte	0x04, 0x12
        /*001a*/ 	.short	(.L_5 - .L_4)
	.align		4
.L_4:
        /*001c*/ 	.word	index@(matmul_kernel)
        /*0020*/ 	.word	0x00000070
.L_5:


//--------------------- .nv.info.matmul_kernel    --------------------------
	.section	.nv.info.matmul_kernel,"",@"SHT_CUDA_INFO"
	.sectionflags	@""
	.align	4


	//----- nvinfo : EIATTR_CUDA_API_VERSION
	.align		4
        /*0000*/ 	.byte	0x04, 0x37
        /*0002*/ 	.short	(.L_7 - .L_6)
.L_6:
        /*0004*/ 	.word	0x00000082


	//----- nvinfo : EIATTR_SW2861232_WAR
	.align		4
.L_7:
        /*0008*/ 	.byte	0x01, 0x35
	.zero		2


	//----- nvinfo : EIATTR_PARAM_CBANK
	.align		4
        /*000c*/ 	.byte	0x04, 0x0a
        /*000e*/ 	.short	(.L_9 - .L_8)
	.align		4
.L_8:
        /*0010*/ 	.word	index@(.nv.constant0.matmul_kernel)
        /*0014*/ 	.short	0x0160
        /*0016*/ 	.short	0x0050


	//----- nvinfo : EIATTR_CBANK_PARAM_SIZE
	.align		4
.L_9:
        /*0018*/ 	.byte	0x03, 0x19
        /*001a*/ 	.short	0x0050


	//----- nvinfo : EIATTR_KPARAM_INFO
	.align		4
        /*001c*/ 	.byte	0x04, 0x17
        /*001e*/ 	.short	(.L_11 - .L_10)
.L_10:
        /*0020*/ 	.word	0x00000000
        /*0024*/ 	.short	0x000d
        /*0026*/ 	.short	0x0048
        /*0028*/ 	.byte	0x00, 0xf4, 0x21, 0x00


	//----- nvinfo : EIATTR_KPARAM_INFO
	.align		4
.L_11:
        /*002c*/ 	.byte	0x04, 0x17
        /*002e*/ 	.short	(.L_13 - .L_12)
.L_12:
        /*0030*/ 	.word	0x00000000
        /*0034*/ 	.short	0x000c
        /*0036*/ 	.short	0x0040
        /*0038*/ 	.byte	0x00, 0xf4, 0x21, 0x00


	//----- nvinfo : EIATTR_KPARAM_INFO
	.align		4
.L_13:
        /*003c*/ 	.byte	0x04, 0x17
        /*003e*/ 	.short	(.L_15 - .L_14)
.L_14:
        /*0040*/ 	.word	0x00000000
        /*0044*/ 	.short	0x000b
        /*0046*/ 	.short	0x0038
        /*0048*/ 	.byte	0x00, 0xf0, 0x11, 0x00


	//----- nvinfo : EIATTR_KPARAM_INFO
	.align		4
.L_15:
        /*004c*/ 	.byte	0x04, 0x17
        /*004e*/ 	.short	(.L_17 - .L_16)
.L_16:
        /*0050*/ 	.word	0x00000000
        /*0054*/ 	.short	0x000a
        /*0056*/ 	.short	0x0034
        /*0058*/ 	.byte	0x00, 0xf0, 0x11, 0x00


	//----- nvinfo : EIATTR_KPARAM_INFO
	.align		4
.L_17:
        /*005c*/ 	.byte	0x04, 0x17
        /*005e*/ 	.short	(.L_19 - .L_18)
.L_18:
        /*0060*/ 	.word	0x00000000
        /*0064*/ 	.short	0x0009
        /*0066*/ 	.short	0x0030
        /*0068*/ 	.byte	0x00, 0xf0, 0x11, 0x00


	//----- nvinfo : EIATTR_KPARAM_INFO
	.align		4
.L_19:
        /*006c*/ 	.byte	0x04, 0x17
        /*006e*/ 	.short	(.L_21 - .L_20)
.L_20:
        /*0070*/ 	.word	0x00000000
        /*0074*/ 	.short	0x0008
        /*0076*/ 	.short	0x002c
        /*0078*/ 	.byte	0x00, 0xf0, 0x11, 0x00


	//----- nvinfo : EIATTR_KPARAM_INFO
	.align		4
.L_21:
        /*007c*/ 	.byte	0x04, 0x17
        /*007e*/ 	.short	(.L_23 - .L_22)
.L_22:
        /*0080*/ 	.word	0x00000000
        /*0084*/ 	.short	0x0007
        /*0086*/ 	.short	0x0028
        /*0088*/ 	.byte	0x00, 0xf0, 0x11, 0x00


	//----- nvinfo : EIATTR_KPARAM_INFO
	.align		4
.L_23:
        /*008c*/ 	.byte	0x04, 0x17
        /*008e*/ 	.short	(.L_25 - .L_24)
.L_24:
        /*0090*/ 	.word	0x00000000
        /*0094*/ 	.short	0x0006
        /*0096*/ 	.short	0x0024
        /*0098*/ 	.byte	0x00, 0xf0, 0x11, 0x00


	//----- nvinfo : EIATTR_KPARAM_INFO
	.align		4
.L_25:
        /*009c*/ 	.byte	0x04, 0x17
        /*009e*/ 	.short	(.L_27 - .L_26)
.L_26:
        /*00a0*/ 	.word	0x00000000
        /*00a4*/ 	.short	0x0005
        /*00a6*/ 	.short	0x0020
        /*00a8*/ 	.byte	0x00, 0xf0, 0x11, 0x00


	//----- nvinfo : EIATTR_KPARAM_INFO
	.align		4
.L_27:
        /*00ac*/ 	.byte	0x04, 0x17
        /*00ae*/ 	.short	(.L_29 - .L_28)
.L_28:
        /*00b0*/ 	.word	0x00000000
        /*00b4*/ 	.short	0x0004
        /*00b6*/ 	.short	0x001c
        /*00b8*/ 	.byte	0x00, 0xf0, 0x11, 0x00


	//----- nvinfo : EIATTR_KPARAM_INFO
	.align		4
.L_29:
        /*00bc*/ 	.byte	0x04, 0x17
        /*00be*/ 	.short	(.L_31 - .L_30)
.L_30:
        /*00c0*/ 	.word	0x00000000
        /*00c4*/ 	.short	0x0003
        /*00c6*/ 	.short	0x0018
        /*00c8*/ 	.byte	0x00, 0xf0, 0x11, 0x00


	//----- nvinfo : EIATTR_KPARAM_INFO
	.align		4
.L_31:
        /*00cc*/ 	.byte	0x04, 0x17
        /*00ce*/ 	.short	(.L_33 - .L_32)
.L_32:
        /*00d0*/ 	.word	0x00000000
        /*00d4*/ 	.short	0x0002
        /*00d6*/ 	.short	0x0010
        /*00d8*/ 	.byte	0x00, 0xf4, 0x21, 0x00


	//----- nvinfo : EIATTR_KPARAM_INFO
	.align		4
.L_33:
        /*00dc*/ 	.byte	0x04, 0x17
        /*00de*/ 	.short	(.L_35 - .L_34)
.L_34:
        /*00e0*/ 	.word	0x00000000
        /*00e4*/ 	.short	0x0001
        /*00e6*/ 	.short	0x0008
        /*00e8*/ 	.byte	0x00, 0xf4, 0x21, 0x00


	//----- nvinfo : EIATTR_KPARAM_INFO
	.align		4
.L_35:
        /*00ec*/ 	.byte	0x04, 0x17
        /*00ee*/ 	.short	(.L_37 - .L_36)
.L_36:
        /*00f0*/ 	.word	0x00000000
        /*00f4*/ 	.short	0x0000
        /*00f6*/ 	.short	0x0000
        /*00f8*/ 	.byte	0x00, 0xf4, 0x21, 0x00


	//----- nvinfo : EIATTR_MAXREG_COUNT
	.align		4
.L_37:
        /*00fc*/ 	.byte	0x03, 0x1b
        /*00fe*/ 	.short	0x00ff


	//----- nvinfo : EIATTR_NUM_BARRIERS
	.align		4
        /*0100*/ 	.byte	0x02, 0x4c
        /*0102*/ 	.byte	0x01
	.zero		1


	//----- nvinfo : EIATTR_ANNOTATIONS
	.align		4
        /*0104*/ 	.byte	0x04, 0x55
        /*0106*/ 	.short	(.L_39 - .L_38)


	//   ....[0]....
.L_38:
        /*0108*/ 	.word	0x00000001
        /*010c*/ 	.byte	0x10, 0x07, 0x00, 0x00, 0x01, 0x00, 0x00, 0x00, 0x50, 0x07, 0x00, 0x00, 0x01, 0x00, 0x00, 0x00
        /* <DEDUP_REMOVED lines=25> */
        /*02ac*/ 	.byte	0x40, 0x8d, 0x00, 0x00, 0x01, 0x00, 0x00, 0x00, 0x50, 0x8d, 0x00, 0x00


	//----- nvinfo : EIATTR_MERCURY_ISA_VERSION
	.align		4
.L_39:
        /*02b8*/ 	.byte	0x03, 0x5f
        /*02ba*/ 	.short	0x0000


	//----- nvinfo : EIATTR_EXIT_INSTR_OFFSETS
	.align		4
        /*02bc*/ 	.byte	0x04, 0x1c
        /*02be*/ 	.short	(.L_41 - .L_40)


	//   ....[0]....
.L_40:
        /*02c0*/ 	.word	0x00009270


	//   ....[1]....
        /*02c4*/ 	.word	0x00009290


	//----- nvinfo : EIATTR_REQNTID
	.align		4
.L_41:
        /*02c8*/ 	.byte	0x04, 0x10
        /*02ca*/ 	.short	(.L_43 - .L_42)
.L_42:
        /*02cc*/ 	.word	0x00000080
        /*02d0*/ 	.word	0x00000001
        /*02d4*/ 	.word	0x00000001
.L_43:


//--------------------- .nv.callgraph             --------------------------
	.section	.nv.callgraph,"",@"SHT_CUDA_CALLGRAPH"
	.align	4
	.sectionentsize	8
	.align		4
        /*0000*/ 	.word	0x00000000
	.align		4
        /*0004*/ 	.word	0xffffffff
	.align		4
        /*0008*/ 	.word	0x00000000
	.align		4
        /*000c*/ 	.word	0xfffffffe
	.align		4
        /*0010*/ 	.word	0x00000000
	.align		4
        /*0014*/ 	.word	0xfffffffd
	.align		4
        /*0018*/ 	.word	0x00000000
	.align		4
        /*001c*/ 	.word	0xfffffffc


//--------------------- .nv.rel.action            --------------------------
	.section	.nv.rel.action,"",@"SHT_CUDA_RELOCINFO"
	.align	8
	.sectionentsize	8
        /*0000*/ 	.byte	0x73, 0x00, 0x00, 0x00, 0x00, 0x00, 0x00, 0x00, 0x00, 0x00, 0x00, 0x11, 0x25, 0x00, 0x05, 0x36


//--------------------- .nv.constant0.matmul_kernel --------------------------
	.section	.nv.constant0.matmul_kernel,"a",@progbits
	.sectionflags	@""
	.align	4
.nv.constant0.matmul_kernel:
	.zero		432


//--------------------- .text.matmul_kernel       --------------------------
	.section	.text.matmul_kernel,"ax",@progbits
	.sectioninfo	@"SHI_REGISTERS=255"
	.align	128
        .global         matmul_kernel
        .type           matmul_kernel,@function
        .size           matmul_kernel,(.L_x_4 - matmul_kernel)
        .other          matmul_kernel,@"STO_CUDA_ENTRY STV_DEFAULT"
matmul_kernel:
.text.matmul_kernel:
[----:B------:R-:W-:Y:S02]  /*0000*/  IMAD.MOV.U32 R1, RZ, RZ, c[0x0][0x28] ;  /* 0x00000a00ff017624 */ /* 0x000fe400078e00ff */
[----:B------:R-:W-:Y:S01]  /*0010*/  IMAD.MOV.U32 R6, RZ, RZ, 0x3f ;  /* 0x0000003fff067424 */ /* 0x000fe200078e00ff */
[----:B------:R-:W1:Y:S01]  /*0020*/  S2R R8, SR_CTAID.X ;  /* 0x0000000000087919 */ /* 0x000e620000002500 */
[----:B------:R-:W-:Y:S01]  /*0030*/  IMAD.MOV.U32 R221, RZ, RZ, c[0x0][0x188] ;  /* 0x00006200ffdd7624 */ /* 0x000fe200078e00ff */
[----:B------:R-:W-:Y:S01]  /*0040*/  IADD3 R1, R1, -0x70, RZ ;  /* 0xffffff9001017810 */ /* 0x000fe20007ffe0ff */
[----:B------:R-:W-:Y:S01]  /*0050*/  ULDC UR6, c[0x0][0x180] ;  /* 0x0000600000067ab9 */ /* 0x000fe20000000800 */
[C---:B------:R-:W-:Y:S01]  /*0060*/  IADD3 R0, R6.reuse, c[0x0][0x17c], RZ ;  /* 0x00005f0006007a10 */ /* 0x040fe20007ffe0ff */
[----:B------:R-:W2:Y:S01]  /*0070*/  S2R R13, SR_TID.X ;  /* 0x00000000000d7919 */ /* 0x000ea20000002100 */
[----:B------:R-:W-:Y:S01]  /*0080*/  IADD3 R140, R6, c[0x0][0x180], RZ ;  /* 0x00006000068c7a10 */ /* 0x000fe20007ffe0ff */
[----:B------:R-:W-:Y:S01]  /*0090*/  UIADD3 UR4, UR6, -0x40, URZ ;  /* 0xffffffc006047890 */ /* 0x000fe2000fffe03f */
[----:B------:R-:W-:Y:S01]  /*00a0*/  SHF.R.S32.HI R3, RZ, 0x1f, R0 ;  /* 0x0000001fff037819 */ /* 0x000fe20000011400 */
[----:B------:R-:W-:Y:S01]  /*00b0*/  ULDC.64 UR10, c[0x0][0x118] ;  /* 0x00004600000a7ab9 */ /* 0x000fe20000000a00 */
[----:B------:R-:W-:Y:S01]  /*00c0*/  LOP3.LUT R198, RZ, c[0x0][0x17c], RZ, 0x33, !PT ;  /* 0x00005f00ffc67a12 */ /* 0x000fe200078e33ff */
[----:B------:R-:W-:Y:S01]  /*00d0*/  ULDC UR5, c[0x0][0x18c] ;  /* 0x0000630000057ab9 */ /* 0x000fe20000000800 */
[----:B------:R-:W-:Y:S01]  /*00e0*/  LEA.HI R3, R3, R0, RZ, 0x6 ;  /* 0x0000000003037211 */ /* 0x000fe200078f30ff */
[----:B------:R-:W-:Y:S01]  /*00f0*/  USHF.L.U32 UR5, UR5, 0x6, URZ ;  /* 0x0000000605057899 */ /* 0x000fe2000800063f */
[----:B------:R-:W-:-:S02]  /*0100*/  LOP3.LUT R236, R236, 0xfffffffb, RZ, 0xc0, !PT ;  /* 0xfffffffbecec7812 */ /* 0x000fc400078ec0ff */
[----:B------:R-:W-:-:S05]  /*0110*/  SHF.R.S32.HI R3, RZ, 0x6, R3 ;  /* 0x00000006ff037819 */ /* 0x000fca0000011403 */
[----:B------:R-:W-:Y:S01]  /*0120*/  IMAD.SHL.U32 R5, R3, 0x8, RZ ;  /* 0x0000000803057824 */ /* 0x000fe200078e00ff */
[----:B-1----:R-:W-:-:S04]  /*0130*/  IABS R10, R8 ;  /* 0x00000008000a7213 */ /* 0x002fc80000000000 */
[-C--:B------:R-:W-:Y:S02]  /*0140*/  IABS R7, R5.reuse ;  /* 0x0000000500077213 */ /* 0x080fe40000000000 */
[----:B------:R-:W-:Y:S02]  /*0150*/  IABS R11, R5 ;  /* 0x00000005000b7213 */ /* 0x000fe40000000000 */
[----:B------:R-:W1:Y:S01]  /*0160*/  I2F.RP R0, R7 ;  /* 0x0000000700007306 */ /* 0x000e620000209400 */
[----:B--2---:R-:W-:-:S07]  /*0170*/  LOP3.LUT R68, R13, 0x3f, RZ, 0xc0, !PT ;  /* 0x0000003f0d447812 */ /* 0x004fce00078ec0ff */
[----:B-1----:R-:W1:Y:S02]  /*0180*/  MUFU.RCP R0, R0 ;  /* 0x0000000000007308 */ /* 0x002e640000001000 */
[----:B-1----:R-:W-:Y:S01]  /*0190*/  IADD3 R2, R0, 0xffffffe, RZ ;  /* 0x0ffffffe00027810 */ /* 0x002fe20007ffe0ff */
[----:B------:R-:W-:-:S05]  /*01a0*/  IMAD.MOV R0, RZ, RZ, -R11 ;  /* 0x000000ffff007224 */ /* 0x000fca00078e0a0b */
[----:B------:R1:W2:Y:S02]  /*01b0*/  F2I.FTZ.U32.TRUNC.NTZ R3, R2 ;  /* 0x0000000200037305 */ /* 0x0002a4000021f000 */
[----:B-1----:R-:W-:Y:S02]  /*01c0*/  IMAD.MOV.U32 R2, RZ, RZ, RZ ;  /* 0x000000ffff027224 */ /* 0x002fe400078e00ff */
[----:B--2---:R-:W-:-:S04]  /*01d0*/  IMAD.MOV R4, RZ, RZ, -R3 ;  /* 0x000000ffff047224 */ /* 0x004fc800078e0a03 */
[----:B------:R-:W-:Y:S02]  /*01e0*/  IMAD R9, R4, R7, RZ ;  /* 0x0000000704097224 */ /* 0x000fe400078e02ff */
[----:B------:R-:W-:Y:S02]  /*01f0*/  IMAD.MOV.U32 R4, RZ, RZ, R10 ;  /* 0x000000ffff047224 */ /* 0x000fe400078e000a */
[----:B------:R-:W-:-:S06]  /*0200*/  IMAD.HI.U32 R3, R3, R9, R2 ;  /* 0x0000000903037227 */ /* 0x000fcc00078e0002 */
[----:B------:R-:W-:-:S04]  /*0210*/  IMAD.HI.U32 R3, R3, R4, RZ ;  /* 0x0000000403037227 */ /* 0x000fc800078e00ff */
[----:B------:R-:W-:Y:S01]  /*0220*/  IMAD R0, R3, R0, R4 ;  /* 0x0000000003007224 */ /* 0x000fe200078e0204 */
[----:B------:R-:W-:-:S04]  /*0230*/  IABS R4, c[0x0][0x17c] ;  /* 0x00005f0000047a13 */ /* 0x000fc80000000000 */
[----:B------:R-:W-:-:S13]  /*0240*/  ISETP.GT.U32.AND P1, PT, R7, R0, PT ;  /* 0x000000000700720c */ /* 0x000fda0003f24070 */
[----:B------:R-:W-:Y:S01]  /*0250*/  @!P1 IMAD.IADD R0, R0, 0x1, -R7 ;  /* 0x0000000100009824 */ /* 0x000fe200078e0a07 */
[----:B------:R-:W-:Y:S02]  /*0260*/  @!P1 IADD3 R3, R3, 0x1, RZ ;  /* 0x0000000103039810 */ /* 0x000fe40007ffe0ff */
[----:B------:R-:W-:Y:S02]  /*0270*/  ISETP.NE.AND P1, PT, R5, RZ, PT ;  /* 0x000000ff0500720c */ /* 0x000fe40003f25270 */
[----:B------:R-:W-:Y:S02]  /*0280*/  ISETP.GE.U32.AND P0, PT, R0, R7, PT ;  /* 0x000000070000720c */ /* 0x000fe40003f06070 */
[----:B------:R-:W-:Y:S01]  /*0290*/  LOP3.LUT R0, R8, R5, RZ, 0x3c, !PT ;  /* 0x0000000508007212 */ /* 0x000fe200078e3cff */
[----:B------:R-:W1:Y:S03]  /*02a0*/  I2F.RP R7, R4 ;  /* 0x0000000400077306 */ /* 0x000e660000209400 */
[----:B------:R-:W-:-:S02]  /*02b0*/  ISETP.GE.AND P2, PT, R0, RZ, PT ;  /* 0x000000ff0000720c */ /* 0x000fc40003f46270 */
[----:B------:R-:W-:-:S05]  /*02c0*/  IADD3 R0, R6, c[0x0][0x178], RZ ;  /* 0x00005e0006007a10 */ /* 0x000fca0007ffe0ff */
[----:B------:R-:W-:-:S05]  /*02d0*/  @P0 IADD3 R3, R3, 0x1, RZ ;  /* 0x0000000103030810 */ /* 0x000fca0007ffe0ff */
[----:B------:R-:W-:Y:S01]  /*02e0*/  IMAD.MOV.U32 R2, RZ, RZ, R3 ;  /* 0x000000ffff027224 */ /* 0x000fe200078e0003 */
[----:B------:R-:W-:Y:S01]  /*02f0*/  SHF.R.S32.HI R3, RZ, 0x1f, R0 ;  /* 0x0000001fff037819 */ /* 0x000fe20000011400 */
[----:B-1----:R-:W-:Y:S02]  /*0300*/  MUFU.RCP R7, R7 ;  /* 0x0000000700077308 */ /* 0x002fe40000001000 */
[----:B------:R-:W-:Y:S01]  /*0310*/  @!P2 IMAD.MOV R2, RZ, RZ, -R2 ;  /* 0x000000ffff02a224 */ /* 0x000fe200078e0a02 */
[----:B------:R-:W-:Y:S02]  /*0320*/  @!P1 LOP3.LUT R2, RZ, R5, RZ, 0x33, !PT ;  /* 0x00000005ff029212 */ /* 0x000fe400078e33ff */
[----:B------:R-:W-:-:S03]  /*0330*/  LEA.HI R3, R3, R0, RZ, 0x6 ;  /* 0x0000000003037211 */ /* 0x000fc600078f30ff */
[----:B------:R-:W-:Y:S02]  /*0340*/  IMAD.SHL.U32 R12, R2, 0x8, RZ ;  /* 0x00000008020c7824 */ /* 0x000fe400078e00ff */
[----:B------:R-:W-:-:S03]  /*0350*/  IMAD.MOV R2, RZ, RZ, -R2 ;  /* 0x000000ffff027224 */ /* 0x000fc600078e0a02 */
[----:B------:R-:W-:Y:S01]  /*0360*/  LEA.HI.SX32 R3, R3, -R12, 0x1a ;  /* 0x8000000c03037211 */ /* 0x000fe200078fd2ff */
[----:B------:R-:W-:Y:S01]  /*0370*/  IMAD R17, R5, R2, R8 ;  /* 0x0000000205117224 */ /* 0x000fe200078e0208 */
[----:B------:R-:W-:Y:S01]  /*0380*/  IABS R8, c[0x0][0x178] ;  /* 0x00005e0000087a13 */ /* 0x000fe20000000000 */
[----:B------:R-:W-:Y:S01]  /*0390*/  IMAD.MOV.U32 R2, RZ, RZ, RZ ;  /* 0x000000ffff027224 */ /* 0x000fe200078e00ff */
[----:B------:R-:W-:Y:S02]  /*03a0*/  IMNMX R14, R3, 0x8, PT ;  /* 0x00000008030e7817 */ /* 0x000fe40003800200 */
[----:B------:R-:W-:Y:S02]  /*03b0*/  IABS R11, R17 ;  /* 0x00000011000b7213 */ /* 0x000fe40000000000 */
[----:B------:R-:W-:-:S04]  /*03c0*/  IABS R9, R14 ;  /* 0x0000000e00097213 */ /* 0x000fc80000000000 */
[----:B------:R-:W1:Y:S08]  /*03d0*/  I2F.RP R0, R9 ;  /* 0x0000000900007306 */ /* 0x000e700000209400 */
[----:B-1----:R-:W1:Y:S02]  /*03e0*/  MUFU.RCP R0, R0 ;  /* 0x0000000000007308 */ /* 0x002e640000001000 */
[----:B-1----:R-:W-:-:S02]  /*03f0*/  IADD3 R3, R0, 0xffffffe, RZ ;  /* 0x0ffffffe00037810 */ /* 0x002fc40007ffe0ff */
[----:B------:R-:W-:-:S04]  /*0400*/  IABS R0, R14 ;  /* 0x0000000e00007213 */ /* 0x000fc80000000000 */
[----:B------:R-:W1:Y:S01]  /*0410*/  F2I.FTZ.U32.TRUNC.NTZ R3, R3 ;  /* 0x0000000300037305 */ /* 0x000e62000021f000 */
[----:B------:R-:W-:Y:S02]  /*0420*/  IMAD.MOV R0, RZ, RZ, -R0 ;  /* 0x000000ffff007224 */ /* 0x000fe400078e0a00 */
[----:B-1----:R-:W-:-:S04]  /*0430*/  IMAD.MOV R10, RZ, RZ, -R3 ;  /* 0x000000ffff0a7224 */ /* 0x002fc800078e0a03 */
[----:B------:R-:W-:Y:S01]  /*0440*/  IMAD R5, R10, R9, RZ ;  /* 0x000000090a057224 */ /* 0x000fe200078e02ff */
[----:B------:R-:W-:Y:S02]  /*0450*/  IADD3 R10, R7, 0xffffffe, RZ ;  /* 0x0ffffffe070a7810 */ /* 0x000fe40007ffe0ff */
[----:B------:R-:W-:Y:S01]  /*0460*/  SHF.R.U32.HI R7, RZ, 0x6, R13 ;  /* 0x00000006ff077819 */ /* 0x000fe2000001160d */
[----:B------:R-:W-:-:S04]  /*0470*/  IMAD.HI.U32 R2, R3, R5, R2 ;  /* 0x0000000503027227 */ /* 0x000fc800078e0002 */
[----:B------:R-:W-:Y:S02]  /*0480*/  IMAD.MOV.U32 R5, RZ, RZ, R8 ;  /* 0x000000ffff057224 */ /* 0x000fe400078e0008 */
[----:B------:R-:W-:Y:S02]  /*0490*/  IMAD.HI.U32 R2, R2, R11, RZ ;  /* 0x0000000b02027227 */ /* 0x000fe400078e00ff */
[----:B------:R-:W1:Y:S02]  /*04a0*/  I2F.RP R3, R5 ;  /* 0x0000000500037306 */ /* 0x000e640000209400 */
[----:B------:R-:W-:-:S05]  /*04b0*/  IMAD R0, R2, R0, R11 ;  /* 0x0000000002007224 */ /* 0x000fca00078e020b */
[----:B------:R-:W-:Y:S01]  /*04c0*/  ISETP.GT.U32.AND P1, PT, R9, R0, PT ;  /* 0x000000000900720c */ /* 0x000fe20003f24070 */
[----:B------:R2:W-:Y:S08]  /*04d0*/  F2I.FTZ.U32.TRUNC.NTZ R11, R10 ;  /* 0x0000000a000b7305 */ /* 0x0005f0000021f000 */
[----:B-1----:R-:W1:Y:S01]  /*04e0*/  MUFU.RCP R3, R3 ;  /* 0x0000000300037308 */ /* 0x002e620000001000 */
[----:B--2---:R-:W-:-:S03]  /*04f0*/  IMAD.MOV.U32 R10, RZ, RZ, RZ ;  /* 0x000000ffff0a7224 */ /* 0x004fc600078e00ff */
[----:B------:R-:W-:Y:S01]  /*0500*/  @!P1 IMAD.IADD R0, R0, 0x1, -R9 ;  /* 0x0000000100009824 */ /* 0x000fe200078e0a09 */
[----:B------:R-:W-:Y:S02]  /*0510*/  @!P1 IADD3 R2, R2, 0x1, RZ ;  /* 0x0000000102029810 */ /* 0x000fe40007ffe0ff */
[----:B------:R-:W-:Y:S02]  /*0520*/  ISETP.NE.AND P1, PT, R14, RZ, PT ;  /* 0x000000ff0e00720c */ /* 0x000fe40003f25270 */
[----:B------:R-:W-:Y:S02]  /*0530*/  ISETP.GE.U32.AND P0, PT, R0, R9, PT ;  /* 0x000000090000720c */ /* 0x000fe40003f06070 */
[----:B------:R-:W-:-:S04]  /*0540*/  LOP3.LUT R0, R17, R14, RZ, 0x3c, !PT ;  /* 0x0000000e11007212 */ /* 0x000fc800078e3cff */
[----:B------:R-:W-:Y:S02]  /*0550*/  ISETP.GE.AND P2, PT, R0, RZ, PT ;  /* 0x000000ff0000720c */ /* 0x000fe40003f46270 */
[----:B-1----:R-:W-:Y:S01]  /*0560*/  IADD3 R8, R3, 0xffffffe, RZ ;  /* 0x0ffffffe03087810 */ /* 0x002fe20007ffe0ff */
[----:B------:R-:W-:Y:S01]  /*0570*/  IMAD.SHL.U32 R3, R68, 0x4, RZ ;  /* 0x0000000444037824 */ /* 0x000fe200078e00ff */
[----:B------:R-:W-:Y:S01]  /*0580*/  SHF.R.S32.HI R0, RZ, 0x6, R13 ;  /* 0x00000006ff007819 */ /* 0x000fe2000001140d */
[----:B------:R-:W-:Y:S01]  /*0590*/  IMAD.MOV R13, RZ, RZ, -R11 ;  /* 0x000000ffff0d7224 */ /* 0x000fe200078e0a0b */
[----:B------:R1:W2:Y:S01]  /*05a0*/  F2I.FTZ.U32.TRUNC.NTZ R9, R8 ;  /* 0x0000000800097305 */ /* 0x0002a2000021f000 */
[----:B------:R-:W-:-:S05]  /*05b0*/  @P0 IADD3 R2, R2, 0x1, RZ ;  /* 0x0000000102020810 */ /* 0x000fca0007ffe0ff */
[----:B------:R-:W-:Y:S01]  /*05c0*/  IMAD.MOV.U32 R16, RZ, RZ, R2 ;  /* 0x000000ffff107224 */ /* 0x000fe200078e0002 */
[----:B------:R-:W-:Y:S01]  /*05d0*/  SGXT R2, R0, 0x1 ;  /* 0x000000010002781a */ /* 0x000fe20000000200 */
[----:B-1----:R-:W-:Y:S02]  /*05e0*/  IMAD.MOV.U32 R8, RZ, RZ, RZ ;  /* 0x000000ffff087224 */ /* 0x002fe400078e00ff */
[----:B------:R-:W-:Y:S01]  /*05f0*/  @!P2 IMAD.MOV R16, RZ, RZ, -R16 ;  /* 0x000000ffff10a224 */ /* 0x000fe200078e0a10 */
[----:B------:R-:W-:Y:S02]  /*0600*/  @!P1 LOP3.LUT R16, RZ, R14, RZ, 0x33, !PT ;  /* 0x0000000eff109212 */ /* 0x000fe400078e33ff */
[C-C-:B------:R-:W-:Y:S02]  /*0610*/  LOP3.LUT R0, R3.reuse, 0x120, R2.reuse, 0x78, !PT ;  /* 0x0000012003007812 */ /* 0x140fe400078e7802 */
[----:B------:R-:W-:Y:S01]  /*0620*/  LOP3.LUT R2, R3, 0x110, R2, 0x78, !PT ;  /* 0x0000011003027812 */ /* 0x000fe200078e7802 */
[----:B------:R-:W-:Y:S01]  /*0630*/  IMAD.SHL.U32 R216, R16, 0x40, RZ ;  /* 0x0000004010d87824 */ /* 0x000fe200078e00ff */
[----:B------:R-:W-:Y:S01]  /*0640*/  SGXT.U32 R3, R7, 0x1 ;  /* 0x000000010703781a */ /* 0x000fe20000000000 */
[----:B------:R-:W-:-:S02]  /*0650*/  IMAD R7, R13, R4, RZ ;  /* 0x000000040d077224 */ /* 0x000fc400078e02ff */
[----:B--2---:R-:W-:Y:S01]  /*0660*/  IMAD.MOV R18, RZ, RZ, -R9 ;  /* 0x000000ffff127224 */ /* 0x004fe200078e0a09 */
[C---:B------:R-:W-:Y:S01]  /*0670*/  LOP3.LUT R72, R216.reuse, 0x2, R3, 0xfe, !PT ;  /* 0x00000002d8487812 */ /* 0x040fe200078efe03 */
[----:B------:R-:W-:Y:S01]  /*0680*/  IMAD.HI.U32 R10, R11, R7, R10 ;  /* 0x000000070b0a7227 */ /* 0x000fe200078e000a */
[C---:B------:R-:W-:Y:S02]  /*0690*/  LOP3.LUT R73, R216.reuse, R3, RZ, 0xfc, !PT ;  /* 0x00000003d8497212 */ /* 0x040fe400078efcff */
[----:B------:R-:W-:Y:S01]  /*06a0*/  LOP3.LUT R70, R216, 0x4, R3, 0xfe, !PT ;  /* 0x00000004d8467812 */ /* 0x000fe200078efe03 */
[----:B------:R-:W-:Y:S01]  /*06b0*/  IMAD R11, R18, R5, RZ ;  /* 0x00000005120b7224 */ /* 0x000fe200078e02ff */
[----:B------:R-:W-:Y:S01]  /*06c0*/  IABS R15, R72 ;  /* 0x00000048000f7213 */ /* 0x000fe20000000000 */
[----:B------:R-:W-:Y:S01]  /*06d0*/  IMAD.MOV R7, RZ, RZ, -R16 ;  /* 0x000000ffff077224 */ /* 0x000fe200078e0a10 */
[----:B------:R-:W-:Y:S01]  /*06e0*/  IABS R13, R73 ;  /* 0x00000049000d7213 */ /* 0x000fe20000000000 */
[----:B------:R-:W-:Y:S01]  /*06f0*/  IMAD.HI.U32 R8, R9, R11, R8 ;  /* 0x0000000b09087227 */ /* 0x000fe200078e0008 */
[----:B------:R-:W-:Y:S01]  /*0700*/  IABS R16, R70 ;  /* 0x0000004600107213 */ /* 0x000fe20000000000 */
[----:B------:R-:W-:Y:S01]  /*0710*/  STL [R1+0x64], R73 ;  /* 0x0000644901007387 */ /* 0x000fe20000100800 */
[--C-:B------:R-:W-:Y:S01]  /*0720*/  LOP3.LUT R66, R216, 0x6, R3.reuse, 0xfe, !PT ;  /* 0x00000006d8427812 */ /* 0x100fe200078efe03 */
[----:B------:R-:W-:Y:S01]  /*0730*/  IMAD.HI.U32 R11, R10, R15, RZ ;  /* 0x0000000f0a0b7227 */ /* 0x000fe200078e00ff */
[C-C-:B------:R-:W-:Y:S01]  /*0740*/  LOP3.LUT R64, R216.reuse, 0x8, R3.reuse, 0xfe, !PT ;  /* 0x00000008d8407812 */ /* 0x140fe200078efe03 */
[----:B------:R-:W-:Y:S01]  /*0750*/  STL [R1+0x60], R72 ;  /* 0x0000604801007387 */ /* 0x000fe20000100800 */
[--C-:B------:R-:W-:Y:S01]  /*0760*/  LOP3.LUT R62, R216, 0xa, R3.reuse, 0xfe, !PT ;  /* 0x0000000ad83e7812 */ /* 0x100fe200078efe03 */
[----:B------:R-:W-:Y:S01]  /*0770*/  IMAD.HI.U32 R9, R10, R13, RZ ;  /* 0x0000000d0a097227 */ /* 0x000fe200078e00ff */
[----:B------:R-:W-:Y:S01]  /*0780*/  LOP3.LUT R58, R216, 0xe, R3, 0xfe, !PT ;  /* 0x0000000ed83a7812 */ /* 0x000fe200078efe03 */
[----:B------:R1:W-:Y:S01]  /*0790*/  STL [R1+0x5c], R70 ;  /* 0x00005c4601007387 */ /* 0x0003e20000100800 */
[----:B------:R-:W-:Y:S01]  /*07a0*/  IABS R19, R62 ;  /* 0x0000003e00137213 */ /* 0x000fe20000000000 */
[----:B------:R-:W-:Y:S01]  /*07b0*/  IMAD R7, R14, R7, R17 ;  /* 0x000000070e077224 */ /* 0x000fe200078e0211 */
[----:B------:R-:W-:Y:S01]  /*07c0*/  IABS R14, R66 ;  /* 0x00000042000e7213 */ /* 0x000fe20000000000 */
[----:B------:R-:W-:Y:S01]  /*07d0*/  IMAD.MOV.U32 R17, RZ, RZ, R16 ;  /* 0x000000ffff117224 */ /* 0x000fe200078e0010 */
[----:B------:R-:W-:Y:S01]  /*07e0*/  IABS R23, R58 ;  /* 0x0000003a00177213 */ /* 0x000fe20000000000 */
[----:B------:R-:W-:Y:S01]  /*07f0*/  IMAD.MOV R11, RZ, RZ, -R11 ;  /* 0x000000ffff0b7224 */ /* 0x000fe200078e0a0b */
[C---:B------:R-:W-:Y:S01]  /*0800*/  LOP3.LUT R56, R216.reuse, 0x10, R3, 0xfe, !PT ;  /* 0x00000010d8387812 */ /* 0x040fe200078efe03 */
[----:B------:R-:W-:Y:S01]  /*0810*/  IMAD.MOV R9, RZ, RZ, -R9 ;  /* 0x000000ffff097224 */ /* 0x000fe200078e0a09 */
[----:B------:R-:W-:Y:S01]  /*0820*/  LOP3.LUT R54, R216, 0x12, R3, 0xfe, !PT ;  /* 0x00000012d8367812 */ /* 0x000fe200078efe03 */
[----:B------:R-:W-:Y:S01]  /*0830*/  IMAD.IADD R7, R12, 0x1, R7 ;  /* 0x000000010c077824 */ /* 0x000fe200078e0207 */
[----:B------:R-:W-:Y:S01]  /*0840*/  IABS R25, R56 ;  /* 0x0000003800197213 */ /* 0x000fe20000000000 */
[----:B------:R-:W-:Y:S01]  /*0850*/  IMAD.HI.U32 R12, R10, R17, RZ ;  /* 0x000000110a0c7227 */ /* 0x000fe200078e00ff */
[----:B------:R-:W-:Y:S01]  /*0860*/  LOP3.LUT R52, R216, 0x14, R3, 0xfe, !PT ;  /* 0x00000014d8347812 */ /* 0x000fe200078efe03 */
[----:B------:R-:W-:Y:S01]  /*0870*/  STL [R1+0x58], R66 ;  /* 0x0000584201007387 */ /* 0x000fe20000100800 */
[----:B------:R-:W-:Y:S01]  /*0880*/  IABS R27, R54 ;  /* 0x00000036001b7213 */ /* 0x000fe20000000000 */
[C---:B------:R-:W-:Y:S01]  /*0890*/  IMAD R11, R4.reuse, R11, R15 ;  /* 0x0000000b040b7224 */ /* 0x040fe200078e020f */
[----:B------:R-:W-:Y:S01]  /*08a0*/  IABS R29, R52 ;  /* 0x00000034001d7213 */ /* 0x000fe20000000000 */
[----:B------:R-:W-:Y:S01]  /*08b0*/  IMAD R9, R4, R9, R13 ;  /* 0x0000000904097224 */ /* 0x000fe200078e020d */
[--C-:B------:R-:W-:Y:S01]  /*08c0*/  LOP3.LUT R48, R216, 0x18, R3.reuse, 0xfe, !PT ;  /* 0x00000018d8307812 */ /* 0x100fe200078efe03 */
[----:B------:R-:W-:Y:S01]  /*08d0*/  IMAD.MOV.U32 R15, RZ, RZ, R14 ;  /* 0x000000ffff0f7224 */ /* 0x000fe200078e000e */
[----:B------:R-:W-:Y:S01]  /*08e0*/  IABS R14, R64 ;  /* 0x00000040000e7213 */ /* 0x000fe20000000000 */
[----:B------:R-:W-:Y:S01]  /*08f0*/  IMAD.MOV R13, RZ, RZ, -R12 ;  /* 0x000000ffff0d7224 */ /* 0x000fe200078e0a0c */
[----:B------:R-:W-:Y:S01]  /*0900*/  IABS R33, R48 ;  /* 0x0000003000217213 */ /* 0x000fe20000000000 */
[----:B------:R-:W-:Y:S01]  /*0910*/  IMAD.HI.U32 R12, R10, R15, RZ ;  /* 0x0000000f0a0c7227 */ /* 0x000fe200078e00ff */
[C-C-:B------:R-:W-:Y:S01]  /*0920*/  LOP3.LUT R46, R216.reuse, 0x1a, R3.reuse, 0xfe, !PT ;  /* 0x0000001ad82e7812 */ /* 0x140fe200078efe03 */
[----:B------:R-:W-:Y:S01]  /*0930*/  STL [R1+0x54], R64 ;  /* 0x0000544001007387 */ /* 0x000fe20000100800 */
[----:B------:R-:W-:Y:S01]  /*0940*/  LOP3.LUT R44, R216, 0x1c, R3, 0xfe, !PT ;  /* 0x0000001cd82c7812 */ /* 0x000fe200078efe03 */
[----:B------:R-:W-:Y:S01]  /*0950*/  IMAD R13, R4, R13, R17 ;  /* 0x0000000d040d7224 */ /* 0x000fe200078e0211 */
[----:B------:R-:W-:Y:S01]  /*0960*/  IABS R35, R46 ;  /* 0x0000002e00237213 */ /* 0x000fe20000000000 */
[----:B------:R-:W-:Y:S01]  /*0970*/  IMAD.MOV.U32 R17, RZ, RZ, R14 ;  /* 0x000000ffff117224 */ /* 0x000fe200078e000e */
[--C-:B------:R-:W-:Y:S01]  /*0980*/  LOP3.LUT R42, R216, 0x1e, R3.reuse, 0xfe, !PT ;  /* 0x0000001ed82a7812 */ /* 0x100fe200078efe03 */
[----:B------:R-:W-:Y:S01]  /*0990*/  IMAD.MOV R14, RZ, RZ, -R12 ;  /* 0x000000ffff0e7224 */ /* 0x000fe200078e0a0c */
[----:B------:R-:W-:Y:S01]  /*09a0*/  IABS R37, R44 ;  /* 0x0000002c00257213 */ /* 0x000fe20000000000 */
[----:B------:R-:W-:Y:S01]  /*09b0*/  IMAD.HI.U32 R12, R10, R17, RZ ;  /* 0x000000110a0c7227 */ /* 0x000fe200078e00ff */
[----:B------:R-:W-:Y:S01]  /*09c0*/  IABS R39, R42 ;  /* 0x0000002a00277213 */ /* 0x000fe20000000000 */
[----:B------:R-:W-:Y:S01]  /*09d0*/  STL [R1+0x50], R62 ;  /* 0x0000503e01007387 */ /* 0x000fe20000100800 */
[----:B------:R-:W-:Y:S01]  /*09e0*/  LOP3.LUT R38, R216, 0x22, R3, 0xfe, !PT ;  /* 0x00000022d8267812 */ /* 0x000fe200078efe03 */
[----:B------:R-:W-:Y:S01]  /*09f0*/  IMAD R15, R4, R14, R15 ;  /* 0x0000000e040f7224 */ /* 0x000fe200078e020f */
[----:B------:R-:W-:Y:S01]  /*0a00*/  LOP3.LUT R36, R216, 0x24, R3, 0xfe, !PT ;  /* 0x00000024d8247812 */ /* 0x000fe200078efe03 */
[----:B------:R-:W-:Y:S01]  /*0a10*/  IMAD.HI.U32 R14, R10, R19, RZ ;  /* 0x000000130a0e7227 */ /* 0x000fe200078e00ff */
[----:B------:R-:W-:-:S02]  /*0a20*/  IABS R43, R38 ;  /* 0x00000026002b7213 */ /* 0x000fc40000000000 */
[----:B------:R-:W-:Y:S01]  /*0a30*/  IABS R45, R36 ;  /* 0x00000024002d7213 */ /* 0x000fe20000000000 */
[----:B------:R-:W-:Y:S01]  /*0a40*/  IMAD.MOV R12, RZ, RZ, -R12 ;  /* 0x000000ffff0c7224 */ /* 0x000fe200078e0a0c */
[C-C-:B------:R-:W-:Y:S01]  /*0a50*/  LOP3.LUT R34, R216.reuse, 0x26, R3.reuse, 0xfe, !PT ;  /* 0x00000026d8227812 */ /* 0x140fe200078efe03 */
[----:B------:R-:W-:Y:S01]  /*0a60*/  IMAD.MOV R14, RZ, RZ, -R14 ;  /* 0x000000ffff0e7224 */ /* 0x000fe200078e0a0e */
[----:B------:R-:W-:Y:S01]  /*0a70*/  LOP3.LUT R32, R216, 0x28, R3, 0xfe, !PT ;  /* 0x00000028d8207812 */ /* 0x000fe200078efe03 */
[----:B------:R-:W-:Y:S01]  /*0a80*/  IMAD R17, R4, R12, R17 ;  /* 0x0000000c04117224 */ /* 0x000fe200078e0211 */
[----:B------:R-:W-:Y:S01]  /*0a90*/  IABS R47, R34 ;  /* 0x00000022002f7213 */ /* 0x000fe20000000000 */
[----:B------:R-:W-:Y:S01]  /*0aa0*/  IMAD.HI.U32 R12, R10, R23, RZ ;  /* 0x000000170a0c7227 */ /* 0x000fe200078e00ff */
[----:B------:R-:W-:Y:S02]  /*0ab0*/  IABS R49, R32 ;  /* 0x0000002000317213 */ /* 0x000fe40000000000 */
[----:B------:R-:W-:Y:S01]  /*0ac0*/  LOP3.LUT R28, R216, 0x2c, R3, 0xfe, !PT ;  /* 0x0000002cd81c7812 */ /* 0x000fe200078efe03 */
[----:B------:R-:W-:Y:S01]  /*0ad0*/  IMAD R19, R4, R14, R19 ;  /* 0x0000000e04137224 */ /* 0x000fe200078e0213 */
[----:B------:R-:W-:Y:S01]  /*0ae0*/  LOP3.LUT R26, R216, 0x2e, R3, 0xfe, !PT ;  /* 0x0000002ed81a7812 */ /* 0x000fe200078efe03 */
[----:B------:R-:W-:Y:S01]  /*0af0*/  IMAD.MOV R14, RZ, RZ, -R12 ;  /* 0x000000ffff0e7224 */ /* 0x000fe200078e0a0c */
[----:B------:R-:W-:Y:S01]  /*0b00*/  IABS R53, R28 ;  /* 0x0000001c00357213 */ /* 0x000fe20000000000 */
[----:B------:R-:W-:Y:S01]  /*0b10*/  IMAD.HI.U32 R12, R10, R25, RZ ;  /* 0x000000190a0c7227 */ /* 0x000fe200078e00ff */
[----:B------:R-:W-:-:S02]  /*0b20*/  IABS R55, R26 ;  /* 0x0000001a00377213 */ /* 0x000fc40000000000 */
[----:B------:R-:W-:Y:S01]  /*0b30*/  LOP3.LUT R24, R216, 0x30, R3, 0xfe, !PT ;  /* 0x00000030d8187812 */ /* 0x000fe200078efe03 */
[----:B------:R-:W-:Y:S01]  /*0b40*/  IMAD R23, R4, R14, R23 ;  /* 0x0000000e04177224 */ /* 0x000fe200078e0217 */
[--C-:B------:R-:W-:Y:S01]  /*0b50*/  LOP3.LUT R22, R216, 0x32, R3.reuse, 0xfe, !PT ;  /* 0x00000032d8167812 */ /* 0x100fe200078efe03 */
[----:B------:R-:W-:Y:S01]  /*0b60*/  IMAD.MOV R14, RZ, RZ, -R12 ;  /* 0x000000ffff0e7224 */ /* 0x000fe200078e0a0c */
[----:B------:R-:W-:Y:S01]  /*0b70*/  IABS R57, R24 ;  /* 0x0000001800397213 */ /* 0x000fe20000000000 */
[----:B------:R-:W-:Y:S01]  /*0b80*/  IMAD.HI.U32 R12, R10, R27, RZ ;  /* 0x0000001b0a0c7227 */ /* 0x000fe200078e00ff */
[----:B------:R-:W-:Y:S02]  /*0b90*/  IABS R59, R22 ;  /* 0x00000016003b7213 */ /* 0x000fe40000000000 */
[----:B------:R-:W-:Y:S01]  /*0ba0*/  LOP3.LUT R219, R216, 0x36, R3, 0xfe, !PT ;  /* 0x00000036d8db7812 */ /* 0x000fe200078efe03 */
[----:B------:R-:W-:Y:S01]  /*0bb0*/  IMAD R25, R4, R14, R25 ;  /* 0x0000000e04197224 */ /* 0x000fe200078e0219 */
[----:B------:R-:W-:Y:S01]  /*0bc0*/  LOP3.LUT R215, R216, 0x3e, R3, 0xfe, !PT ;  /* 0x0000003ed8d77812 */ /* 0x000fe200078efe03 */
[----:B------:R-:W-:Y:S01]  /*0bd0*/  IMAD.HI.U32 R14, R10, R29, RZ ;  /* 0x0000001d0a0e7227 */ /* 0x000fe200078e00ff */
[----:B------:R-:W-:-:S02]  /*0be0*/  IABS R63, R219 ;  /* 0x000000db003f7213 */ /* 0x000fc40000000000 */
[----:B------:R-:W-:Y:S01]  /*0bf0*/  IABS R69, R215 ;  /* 0x000000d700457213 */ /* 0x000fe20000000000 */
[----:B------:R-:W-:Y:S01]  /*0c00*/  IMAD.MOV R12, RZ, RZ, -R12 ;  /* 0x000000ffff0c7224 */ /* 0x000fe200078e0a0c */
[C---:B------:R-:W-:Y:S01]  /*0c10*/  ISETP.GT.U32.AND P0, PT, R4.reuse, R9, PT ;  /* 0x000000090400720c */ /* 0x040fe20003f04070 */
[----:B------:R-:W-:Y:S01]  /*0c20*/  IMAD.MOV R14, RZ, RZ, -R14 ;  /* 0x000000ffff0e7224 */ /* 0x000fe200078e0a0e */
[C---:B------:R-:W-:Y:S01]  /*0c30*/  ISETP.GT.U32.AND P1, PT, R4.reuse, R11, PT ;  /* 0x0000000b0400720c */ /* 0x040fe20003f24070 */
[----:B------:R-:W-:Y:S01]  /*0c40*/  IMAD R27, R4, R12, R27 ;  /* 0x0000000c041b7224 */ /* 0x000fe200078e021b */
[----:B------:R-:W-:Y:S01]  /*0c50*/  LOP3.LUT R60, R216, 0xc, R3, 0xfe, !PT ;  /* 0x0000000cd83c7812 */ /* 0x000fe200078efe03 */
[----:B------:R-:W-:Y:S01]  /*0c60*/  IMAD.HI.U32 R12, R10, R33, RZ ;  /* 0x000000210a0c7227 */ /* 0x000fe200078e00ff */
[C---:B------:R-:W-:Y:S02]  /*0c70*/  ISETP.GT.U32.AND P4, PT, R4.reuse, R13, PT ;  /* 0x0000000d0400720c */ /* 0x040fe40003f84070 */
[C---:B------:R-:W-:Y:S01]  /*0c80*/  ISETP.GT.U32.AND P3, PT, R4.reuse, R17, PT ;  /* 0x000000110400720c */ /* 0x040fe20003f64070 */
[C---:B------:R-:W-:Y:S01]  /*0c90*/  IMAD R29, R4.reuse, R14, R29 ;  /* 0x0000000e041d7224 */ /* 0x040fe200078e021d */
[----:B------:R-:W-:Y:S01]  /*0ca0*/  ISETP.GT.U32.AND P2, PT, R4, R15, PT ;  /* 0x0000000f0400720c */ /* 0x000fe20003f44070 */
        /* <DEDUP_REMOVED lines=16> */
[----:B------:R-:W-:Y:S01]  /*0db0*/  IMAD.HI.U32 R14, R10, R39, RZ ;  /* 0x000000270a0e7227 */ /* 0x000fe200078e00ff */
[----:B------:R-:W-:Y:S01]  /*0dc0*/  IABS R61, R252 ;  /* 0x000000fc003d7213 */ /* 0x000fe20000000000 */
[----:B------:R-:W-:Y:S01]  /*0dd0*/  STL [R1+0x44], R56 ;  /* 0x0000443801007387 */ /* 0x000fe20000100800 */
[C-C-:B------:R-:W-:Y:S01]  /*0de0*/  LOP3.LUT R218, R216.reuse, 0x38, R3.reuse, 0xfe, !PT ;  /* 0x00000038d8da7812 */ /* 0x140fe200078efe03 */
[----:B------:R-:W-:Y:S01]  /*0df0*/  IMAD.MOV R12, RZ, RZ, -R12 ;  /* 0x000000ffff0c7224 */ /* 0x000fe200078e0a0c */
[----:B------:R-:W-:Y:S01]  /*0e00*/  LOP3.LUT R217, R216, 0x3a, R3, 0xfe, !PT ;  /* 0x0000003ad8d97812 */ /* 0x000fe200078efe03 */
[----:B------:R-:W-:Y:S01]  /*0e10*/  IMAD.MOV R14, RZ, RZ, -R14 ;  /* 0x000000ffff0e7224 */ /* 0x000fe200078e0a0e */
[----:B------:R-:W-:Y:S01]  /*0e20*/  IABS R65, R218 ;  /* 0x000000da00417213 */ /* 0x000fe20000000000 */
[----:B------:R-:W-:Y:S01]  /*0e30*/  IMAD R37, R4, R12, R37 ;  /* 0x0000000c04257224 */ /* 0x000fe200078e0225 */
[----:B------:R-:W-:Y:S01]  /*0e40*/  IABS R67, R217 ;  /* 0x000000d900437213 */ /* 0x000fe20000000000 */
[----:B------:R-:W-:Y:S01]  /*0e50*/  IMAD.HI.U32 R12, R10, R43, RZ ;  /* 0x0000002b0a0c7227 */ /* 0x000fe200078e00ff */
[----:B------:R-:W-:Y:S01]  /*0e60*/  LOP3.LUT R216, R216, 0x3c, R3, 0xfe, !PT ;  /* 0x0000003cd8d87812 */ /* 0x000fe200078efe03 */
[----:B------:R-:W-:Y:S01]  /*0e70*/  STL [R1+0x40], R54 ;  /* 0x0000403601007387 */ /* 0x000fe20000100800 */
[C---:B------:R-:W-:Y:S01]  /*0e80*/  LOP3.LUT R214, R3.reuse, 0x18, RZ, 0xfc, !PT ;  /* 0x0000001803d67812 */ /* 0x040fe200078efcff */
[----:B------:R-:W-:Y:S01]  /*0e90*/  IMAD R39, R4, R14, R39 ;  /* 0x0000000e04277224 */ /* 0x000fe200078e0227 */
[----:B------:R-:W-:Y:S01]  /*0ea0*/  IABS R71, R216 ;  /* 0x000000d800477213 */ /* 0x000fe20000000000 */
[----:B------:R-:W-:Y:S01]  /*0eb0*/  IMAD.MOV R14, RZ, RZ, -R12 ;  /* 0x000000ffff0e7224 */ /* 0x000fe200078e0a0c */
[----:B------:R-:W-:Y:S01]  /*0ec0*/  STL [R1+0x3c], R52 ;  /* 0x00003c3401007387 */ /* 0x000fe20000100800 */
[----:B------:R-:W-:Y:S01]  /*0ed0*/  IMAD.HI.U32 R12, R10, R45, RZ ;  /* 0x0000002d0a0c7227 */ /* 0x000fe200078e00ff */
[----:B------:R-:W-:-:S02]  /*0ee0*/  LOP3.LUT R212, R3, 0x1c, RZ, 0xfc, !PT ;  /* 0x0000001c03d47812 */ /* 0x000fc400078efcff */
[----:B------:R-:W-:Y:S01]  /*0ef0*/  STL [R1+0x38], R50 ;  /* 0x0000383201007387 */ /* 0x000fe20000100800 */
[----:B------:R-:W-:Y:S01]  /*0f00*/  IMAD R43, R4, R14, R43 ;  /* 0x0000000e042b7224 */ /* 0x000fe200078e022b */
[C---:B------:R-:W-:Y:S01]  /*0f10*/  LOP3.LUT R182, R3.reuse, 0x20, RZ, 0xfc, !PT ;  /* 0x0000002003b67812 */ /* 0x040fe200078efcff */
[----:B------:R-:W-:Y:S01]  /*0f20*/  IMAD.MOV R14, RZ, RZ, -R12 ;  /* 0x000000ffff0e7224 */ /* 0x000fe200078e0a0c */
[----:B------:R-:W-:Y:S01]  /*0f30*/  STL [R1+0x34], R48 ;  /* 0x0000343001007387 */ /* 0x000fe20000100800 */
[----:B------:R-:W-:Y:S01]  /*0f40*/  IMAD.HI.U32 R12, R10, R47, RZ ;  /* 0x0000002f0a0c7227 */ /* 0x000fe200078e00ff */
[C---:B------:R-:W-:Y:S02]  /*0f50*/  LOP3.LUT R180, R3.reuse, 0x24, RZ, 0xfc, !PT ;  /* 0x0000002403b47812 */ /* 0x040fe400078efcff */
[----:B------:R-:W-:Y:S01]  /*0f60*/  STL [R1+0x30], R46 ;  /* 0x0000302e01007387 */ /* 0x000fe20000100800 */
[----:B------:R-:W-:Y:S01]  /*0f70*/  IMAD R45, R4, R14, R45 ;  /* 0x0000000e042d7224 */ /* 0x000fe200078e022d */
[C---:B------:R-:W-:Y:S01]  /*0f80*/  LOP3.LUT R178, R3.reuse, 0x28, RZ, 0xfc, !PT ;  /* 0x0000002803b27812 */ /* 0x040fe200078efcff */
[----:B------:R-:W-:Y:S01]  /*0f90*/  IMAD.HI.U32 R14, R10, R49, RZ ;  /* 0x000000310a0e7227 */ /* 0x000fe200078e00ff */
[----:B------:R-:W-:Y:S01]  /*0fa0*/  STL [R1+0x2c], R44 ;  /* 0x00002c2c01007387 */ /* 0x000fe20000100800 */
[----:B------:R-:W-:-:S02]  /*0fb0*/  LOP3.LUT R176, R3, 0x2c, RZ, 0xfc, !PT ;  /* 0x0000002c03b07812 */ /* 0x000fc400078efcff */
[----:B------:R-:W-:Y:S01]  /*0fc0*/  IMAD.MOV R12, RZ, RZ, -R12 ;  /* 0x000000ffff0c7224 */ /* 0x000fe200078e0a0c */
[----:B------:R-:W-:Y:S01]  /*0fd0*/  STL [R1+0x28], R42 ;  /* 0x0000282a01007387 */ /* 0x000fe20000100800 */
[----:B------:R-:W-:Y:S01]  /*0fe0*/  IMAD.MOV R14, RZ, RZ, -R14 ;  /* 0x000000ffff0e7224 */ /* 0x000fe200078e0a0e */
[C---:B------:R-:W-:Y:S01]  /*0ff0*/  LOP3.LUT R174, R3.reuse, 0x30, RZ, 0xfc, !PT ;  /* 0x0000003003ae7812 */ /* 0x040fe200078efcff */
[----:B------:R-:W-:Y:S01]  /*1000*/  IMAD R47, R4, R12, R47 ;  /* 0x0000000c042f7224 */ /* 0x000fe200078e022f */
[----:B------:R-:W-:Y:S01]  /*1010*/  STL [R1+0x24], R40 ;  /* 0x0000242801007387 */ /* 0x000fe20000100800 */
[----:B------:R-:W-:Y:S01]  /*1020*/  IMAD.HI.U32 R12, R10, R53, RZ ;  /* 0x000000350a0c7227 */ /* 0x000fe200078e00ff */
[C---:B------:R-:W-:Y:S02]  /*1030*/  LOP3.LUT R172, R3.reuse, 0x34, RZ, 0xfc, !PT ;  /* 0x0000003403ac7812 */ /* 0x040fe400078efcff */
[----:B------:R-:W-:Y:S01]  /*1040*/  STL [R1+0x20], R38 ;  /* 0x0000202601007387 */ /* 0x000fe20000100800 */
[----:B------:R-:W-:Y:S01]  /*1050*/  IMAD R49, R4, R14, R49 ;  /* 0x0000000e04317224 */ /* 0x000fe200078e0231 */
[C---:B------:R-:W-:Y:S01]  /*1060*/  LOP3.LUT R170, R3.reuse, 0x38, RZ, 0xfc, !PT ;  /* 0x0000003803aa7812 */ /* 0x040fe200078efcff */
        /* <DEDUP_REMOVED lines=8> */
[----:B------:R2:W-:Y:S01]  /*10f0*/  STL [R1+0x14], R32 ;  /* 0x0000142001007387 */ /* 0x0005e20000100800 */
[----:B------:R-:W-:Y:S01]  /*1100*/  IMAD.HI.U32 R12, R10, R57, RZ ;  /* 0x000000390a0c7227 */ /* 0x000fe200078e00ff */
[C---:B------:R-:W-:Y:S02]  /*1110*/  LOP3.LUT R79, R3.reuse, 0x6, RZ, 0xfc, !PT ;  /* 0x00000006034f7812 */ /* 0x040fe400078efcff */
[C---:B------:R-:W-:Y:S01]  /*1120*/  LOP3.LUT R78, R3.reuse, 0xa, RZ, 0xfc, !PT ;  /* 0x0000000a034e7812 */ /* 0x040fe200078efcff */
[----:B------:R-:W-:Y:S01]  /*1130*/  IMAD R55, R4, R14, R55 ;  /* 0x0000000e04377224 */ /* 0x000fe200078e0237 */
[C---:B------:R-:W-:Y:S01]  /*1140*/  LOP3.LUT R77, R3.reuse, 0xe, RZ, 0xfc, !PT ;  /* 0x0000000e034d7812 */ /* 0x040fe200078efcff */
[----:B------:R-:W-:Y:S01]  /*1150*/  IMAD.HI.U32 R14, R10, R59, RZ ;  /* 0x0000003b0a0e7227 */ /* 0x000fe200078e00ff */
[C---:B------:R-:W-:Y:S01]  /*1160*/  LOP3.LUT R74, R3.reuse, 0x4, RZ, 0xfc, !PT ;  /* 0x00000004034a7812 */ /* 0x040fe200078efcff */
[----:B------:R-:W-:Y:S01]  /*1170*/  STL [R1+0x10], R30 ;  /* 0x0000101e01007387 */ /* 0x000fe20000100800 */
[C---:B------:R-:W-:Y:S01]  /*1180*/  LOP3.LUT R76, R3.reuse, 0x12, RZ, 0xfc, !PT ;  /* 0x00000012034c7812 */ /* 0x040fe200078efcff */
[----:B------:R-:W-:Y:S01]  /*1190*/  IMAD.MOV R12, RZ, RZ, -R12 ;  /* 0x000000ffff0c7224 */ /* 0x000fe200078e0a0c */
[C---:B------:R-:W-:Y:S01]  /*11a0*/  LOP3.LUT R75, R3.reuse, 0x16, RZ, 0xfc, !PT ;  /* 0x00000016034b7812 */ /* 0x040fe200078efcff */
[----:B------:R-:W-:Y:S01]  /*11b0*/  IMAD.MOV R14, RZ, RZ, -R14 ;  /* 0x000000ffff0e7224 */ /* 0x000fe200078e0a0e */
[C---:B------:R-:W-:Y:S01]  /*11c0*/  LOP3.LUT R213, R3.reuse, 0x1a, RZ, 0xfc, !PT ;  /* 0x0000001a03d57812 */ /* 0x040fe200078efcff */
[----:B------:R-:W-:Y:S01]  /*11d0*/  IMAD R57, R4, R12, R57 ;  /* 0x0000000c04397224 */ /* 0x000fe200078e0239 */
[C---:B------:R-:W-:Y:S01]  /*11e0*/  LOP3.LUT R211, R3.reuse, 0x1e, RZ, 0xfc, !PT ;  /* 0x0000001e03d37812 */ /* 0x040fe200078efcff */
[----:B------:R-:W-:Y:S01]  /*11f0*/  IMAD.HI.U32 R12, R10, R63, RZ ;  /* 0x0000003f0a0c7227 */ /* 0x000fe200078e00ff */
[C---:B------:R-:W-:Y:S01]  /*1200*/  LOP3.LUT R181, R3.reuse, 0x22, RZ, 0xfc, !PT ;  /* 0x0000002203b57812 */ /* 0x040fe200078efcff */
[----:B------:R-:W-:Y:S01]  /*1210*/  STL [R1+0xc], R28 ;  /* 0x00000c1c01007387 */ /* 0x000fe20000100800 */
[C---:B------:R-:W-:Y:S01]  /*1220*/  LOP3.LUT R179, R3.reuse, 0x26, RZ, 0xfc, !PT ;  /* 0x0000002603b37812 */ /* 0x040fe200078efcff */
[----:B------:R-:W-:Y:S01]  /*1230*/  IMAD R59, R4, R14, R59 ;  /* 0x0000000e043b7224 */ /* 0x000fe200078e023b */
[C---:B------:R-:W-:Y:S01]  /*1240*/  LOP3.LUT R177, R3.reuse, 0x2a, RZ, 0xfc, !PT ;  /* 0x0000002a03b17812 */ /* 0x040fe200078efcff */
[----:B------:R-:W-:Y:S01]  /*1250*/  IMAD.MOV R14, RZ, RZ, -R12 ;  /* 0x000000ffff0e7224 */ /* 0x000fe200078e0a0c */
[----:B------:R-:W-:Y:S01]  /*1260*/  STL [R1+0x8], R26 ;  /* 0x0000081a01007387 */ /* 0x000fe20000100800 */
[----:B------:R-:W-:Y:S01]  /*1270*/  IMAD.HI.U32 R12, R10, R69, RZ ;  /* 0x000000450a0c7227 */ /* 0x000fe200078e00ff */
[----:B------:R-:W-:-:S02]  /*1280*/  LOP3.LUT R175, R3, 0x2e, RZ, 0xfc, !PT ;  /* 0x0000002e03af7812 */ /* 0x000fc400078efcff */
[----:B------:R-:W-:Y:S01]  /*1290*/  STL [R1+0x4], R24 ;  /* 0x0000041801007387 */ /* 0x000fe20000100800 */
[----:B------:R-:W-:Y:S01]  /*12a0*/  IMAD.MOV R12, RZ, RZ, -R12 ;  /* 0x000000ffff0c7224 */ /* 0x000fe200078e0a0c */
[----:B------:R-:W-:Y:S01]  /*12b0*/  LOP3.LUT R173, R3, 0x32, RZ, 0xfc, !PT ;  /* 0x0000003203ad7812 */ /* 0x000fe200078efcff */
[--C-:B------:R-:W-:Y:S01]  /*12c0*/  @!P0 IMAD.IADD R9, R9, 0x1, -R4.reuse ;  /* 0x0000000109098824 */ /* 0x100fe200078e0a04 */
[----:B------:R-:W-:Y:S01]  /*12d0*/  STL [R1], R22 ;  /* 0x0000001601007387 */ /* 0x000fe20000100800 */
[----:B------:R-:W-:Y:S01]  /*12e0*/  IMAD R69, R4, R12, R69 ;  /* 0x0000000c04457224 */ /* 0x000fe200078e0245 */
[C---:B------:R-:W-:Y:S01]  /*12f0*/  LOP3.LUT R171, R3.reuse, 0x36, RZ, 0xfc, !PT ;  /* 0x0000003603ab7812 */ /* 0x040fe200078efcff */
[----:B------:R-:W-:Y:S01]  /*1300*/  IMAD.HI.U32 R16, R10, R21, RZ ;  /* 0x000000150a107227 */ /* 0x000fe200078e00ff */
[----:B------:R-:W-:Y:S02]  /*1310*/  LOP3.LUT R168, R3, 0x3a, RZ, 0xfc, !PT ;  /* 0x0000003a03a87812 */ /* 0x000fe400078efcff */
[C---:B------:R-:W-:Y:S01]  /*1320*/  ISETP.GT.U32.AND P5, PT, R4.reuse, R69, PT ;  /* 0x000000450400720c */ /* 0x040fe20003fa4070 */
[----:B------:R-:W-:Y:S01]  /*1330*/  @!P1 IMAD.IADD R11, R11, 0x1, -R4 ;  /* 0x000000010b0b9824 */ /* 0x000fe200078e0a04 */
[C---:B------:R-:W-:Y:S01]  /*1340*/  ISETP.GT.U32.AND P1, PT, R4.reuse, R9, PT ;  /* 0x000000090400720c */ /* 0x040fe20003f24070 */
[----:B------:R-:W-:Y:S01]  /*1350*/  IMAD.MOV R16, RZ, RZ, -R16 ;  /* 0x000000ffff107224 */ /* 0x000fe200078e0a10 */
[----:B------:R-:W-:Y:S01]  /*1360*/  LOP3.LUT R167, R3, 0x3e, RZ, 0xfc, !PT ;  /* 0x0000003e03a77812 */ /* 0x000fe200078efcff */
[--C-:B------:R-:W-:Y:S01]  /*1370*/  @!P4 IMAD.IADD R13, R13, 0x1, -R4.reuse ;  /* 0x000000010d0dc824 */ /* 0x100fe200078e0a04 */
[----:B------:R-:W-:Y:S01]  /*1380*/  ISETP.GT.U32.AND P4, PT, R4, R19, PT ;  /* 0x000000130400720c */ /* 0x000fe20003f84070 */
[----:B------:R-:W-:-:S02]  /*1390*/  @!P3 IMAD.IADD R17, R17, 0x1, -R4 ;  /* 0x000000011111b824 */ /* 0x000fc400078e0a04 */
[--C-:B------:R-:W-:Y:S01]  /*13a0*/  @!P2 IMAD.IADD R15, R15, 0x1, -R4.reuse ;  /* 0x000000010f0fa824 */ /* 0x100fe200078e0a04 */
[C---:B------:R-:W-:Y:S01]  /*13b0*/  ISETP.GT.U32.AND P2, PT, R4.reuse, R11, PT ;  /* 0x0000000b0400720c */ /* 0x040fe20003f44070 */
[C---:B------:R-:W-:Y:S01]  /*13c0*/  IMAD R21, R4.reuse, R16, R21 ;  /* 0x0000001004157224 */ /* 0x040fe200078e0215 */
[C---:B------:R-:W-:Y:S01]  /*13d0*/  ISETP.GT.U32.AND P6, PT, R4.reuse, R13, PT ;  /* 0x0000000d0400720c */ /* 0x040fe20003fc4070 */
[----:B------:R-:W-:Y:S01]  /*13e0*/  @!P5 IMAD.IADD R69, R69, 0x1, -R4 ;  /* 0x000000014545d824 */ /* 0x000fe200078e0a04 */
[----:B------:R-:W-:Y:S01]  /*13f0*/  ISETP.GT.U32.AND P3, PT, R4, R17, PT ;  /* 0x000000110400720c */ /* 0x000fe20003f64070 */
[----:B------:R-:W-:Y:S01]  /*1400*/  IMAD.HI.U32 R16, R10, R31, RZ ;  /* 0x0000001f0a107227 */ /* 0x000fe200078e00ff */
[C---:B------:R-:W-:Y:S02]  /*1410*/  ISETP.GT.U32.AND P5, PT, R4.reuse, R15, PT ;  /* 0x0000000f0400720c */ /* 0x040fe40003fa4070 */
[----:B------:R-:W-:Y:S01]  /*1420*/  ISETP.GT.U32.AND P0, PT, R4, R69, PT ;  /* 0x000000450400720c */ /* 0x000fe20003f04070 */
[----:B------:R-:W-:-:S02]  /*1430*/  IMAD.MOV R16, RZ, RZ, -R16 ;  /* 0x000000ffff107224 */ /* 0x000fc400078e0a10 */
[--C-:B------:R-:W-:Y:S01]  /*1440*/  @!P1 IMAD.IADD R9, R9, 0x1, -R4.reuse ;  /* 0x0000000109099824 */ /* 0x100fe200078e0a04 */
[C---:B------:R-:W-:Y:S01]  /*1450*/  ISETP.GT.U32.AND P1, PT, R4.reuse, R23, PT ;  /* 0x000000170400720c */ /* 0x040fe20003f24070 */
[C---:B------:R-:W-:Y:S02]  /*1460*/  IMAD R31, R4.reuse, R16, R31 ;  /* 0x00000010041f7224 */ /* 0x040fe400078e021f */
[--C-:B------:R-:W-:Y:S01]  /*1470*/  @!P2 IMAD.IADD R11, R11, 0x1, -R4.reuse ;  /* 0x000000010b0ba824 */ /* 0x100fe200078e0a04 */
[C---:B------:R-:W-:Y:S01]  /*1480*/  ISETP.GT.U32.AND P2, PT, R4.reuse, R25, PT ;  /* 0x000000190400720c */ /* 0x040fe20003f44070 */
        /* <DEDUP_REMOVED lines=19> */
[----:B------:R-:W-:Y:S01]  /*15c0*/  ISETP.GT.U32.AND P0, PT, R4, R35, PT ;  /* 0x000000230400720c */ /* 0x000fe20003f04070 */
[----:B------:R-:W-:-:S02]  /*15d0*/  @!P5 IMAD.IADD R29, R29, 0x1, -R4 ;  /* 0x000000011d1dd824 */ /* 0x000fc400078e0a04 */
[----:B------:R-:W-:Y:S01]  /*15e0*/  IMAD.HI.U32 R16, R10, R41, RZ ;  /* 0x000000290a107227 */ /* 0x000fe200078e00ff */
[----:B------:R-:W-:-:S03]  /*15f0*/  ISETP.GT.U32.AND P5, PT, R4, R21, PT ;  /* 0x000000150400720c */ /* 0x000fc60003fa4070 */
[----:B------:R-:W-:Y:S01]  /*1600*/  @!P1 IMAD.IADD R37, R37, 0x1, -R4 ;  /* 0x0000000125259824 */ /* 0x000fe200078e0a04 */
[C---:B------:R-:W-:Y:S01]  /*1610*/  ISETP.GT.U32.AND P1, PT, R4.reuse, R29, PT ;  /* 0x0000001d0400720c */ /* 0x040fe20003f24070 */
[----:B------:R-:W-:Y:S02]  /*1620*/  IMAD.MOV R16, RZ, RZ, -R16 ;  /* 0x000000ffff107224 */ /* 0x000fe400078e0a10 */
[--C-:B------:R-:W-:Y:S01]  /*1630*/  @!P4 IMAD.IADD R33, R33, 0x1, -R4.reuse ;  /* 0x000000012121c824 */ /* 0x100fe200078e0a04 */
[C---:B------:R-:W-:Y:S01]  /*1640*/  ISETP.GT.U32.AND P4, PT, R4.reuse, R25, PT ;  /* 0x000000190400720c */ /* 0x040fe20003f84070 */
[--C-:B------:R-:W-:Y:S01]  /*1650*/  @!P0 IMAD.IADD R35, R35, 0x1, -R4.reuse ;  /* 0x0000000123238824 */ /* 0x100fe200078e0a04 */
[C---:B------:R-:W-:Y:S01]  /*1660*/  ISETP.GT.U32.AND P0, PT, R4.reuse, R27, PT ;  /* 0x0000001b0400720c */ /* 0x040fe20003f04070 */
[----:B------:R-:W-:Y:S01]  /*1670*/  @!P2 IMAD.IADD R39, R39, 0x1, -R4 ;  /* 0x000000012727a824 */ /* 0x000fe200078e0a04 */
[C---:B------:R-:W-:Y:S01]  /*1680*/  ISETP.GT.U32.AND P2, PT, R4.reuse, R31, PT ;  /* 0x0000001f0400720c */ /* 0x040fe20003f44070 */
[----:B------:R-:W-:-:S02]  /*1690*/  IMAD R41, R4, R16, R41 ;  /* 0x0000001004297224 */ /* 0x000fc400078e0229 */
[--C-:B------:R-:W-:Y:S01]  /*16a0*/  @!P3 IMAD.IADD R23, R23, 0x1, -R4.reuse ;  /* 0x000000011717b824 */ /* 0x100fe200078e0a04 */
[C---:B------:R-:W-:Y:S01]  /*16b0*/  ISETP.GT.U32.AND P3, PT, R4.reuse, R35, PT ;  /* 0x000000230400720c */ /* 0x040fe20003f64070 */
[--C-:B------:R-:W-:Y:S01]  /*16c0*/  @!P6 IMAD.IADD R19, R19, 0x1, -R4.reuse ;  /* 0x000000011313e824 */ /* 0x100fe200078e0a04 */
[C---:B------:R-:W-:Y:S01]  /*16d0*/  ISETP.GT.U32.AND P6, PT, R4.reuse, R33, PT ;  /* 0x000000210400720c */ /* 0x040fe20003fc4070 */
[----:B------:R-:W-:Y:S01]  /*16e0*/  @!P5 IMAD.IADD R21, R21, 0x1, -R4 ;  /* 0x000000011515d824 */ /* 0x000fe200078e0a04 */
[----:B------:R-:W-:Y:S01]  /*16f0*/  ISETP.GT.U32.AND P5, PT, R4, R37, PT ;  /* 0x000000250400720c */ /* 0x000fe20003fa4070 */
[----:B------:R-:W-:-:S04]  /*1700*/  IMAD.HI.U32 R16, R10, R51, RZ ;  /* 0x000000330a107227 */ /* 0x000fc800078e00ff */
[--C-:B------:R-:W-:Y:S01]  /*1710*/  @!P0 IMAD.IADD R27, R27, 0x1, -R4.reuse ;  /* 0x000000011b1b8824 */ /* 0x100fe200078e0a04 */
[C---:B------:R-:W-:Y:S01]  /*1720*/  ISETP.GT.U32.AND P0, PT, R4.reuse, R41, PT ;  /* 0x000000290400720c */ /* 0x040fe20003f04070 */
[----:B------:R-:W-:Y:S01]  /*1730*/  @!P1 IMAD.IADD R29, R29, 0x1, -R4 ;  /* 0x000000011d1d9824 */ /* 0x000fe200078e0a04 */
[C---:B------:R-:W-:Y:S01]  /*1740*/  ISETP.GT.U32.AND P1, PT, R4.reuse, R43, PT ;  /* 0x0000002b0400720c */ /* 0x040fe20003f24070 */
[----:B------:R-:W-:Y:S02]  /*1750*/  IMAD.MOV R16, RZ, RZ, -R16 ;  /* 0x000000ffff107224 */ /* 0x000fe400078e0a10 */
        /* <DEDUP_REMOVED lines=16> */
[--C-:B------:R-:W-:Y:S01]  /*1860*/  @!P3 IMAD.IADD R49, R49, 0x1, -R4.reuse ;  /* 0x000000013131b824 */ /* 0x100fe200078e0a04 */
[----:B------:R-:W-:Y:S01]  /*1870*/  ISETP.GT.U32.AND P3, PT, R4, R45, PT ;  /* 0x0000002d0400720c */ /* 0x000fe20003f64070 */
[--C-:B------:R-:W-:Y:S01]  /*1880*/  @!P6 IMAD.IADD R47, R47, 0x1, -R4.reuse ;  /* 0x000000012f2fe824 */ /* 0x100fe200078e0a04 */
[----:B------:R-:W-:Y:S01]  /*1890*/  ISETP.GT.AND P6, PT, R140, 0x3f, PT ;  /* 0x0000003f8c00780c */ /* 0x000fe20003fc4270 */
[--C-:B------:R-:W-:Y:S02]  /*18a0*/  @!P5 IMAD.IADD R51, R51, 0x1, -R4.reuse ;  /* 0x000000013333d824 */ /* 0x100fe400078e0a04 */
[--C-:B------:R-:W-:Y:S01]  /*18b0*/  @!P0 IMAD.IADD R53, R53, 0x1, -R4.reuse ;  /* 0x0000000135358824 */ /* 0x100fe200078e0a04 */
[C---:B------:R-:W-:Y:S01]  /*18c0*/  ISETP.GT.U32.AND P0, PT, R4.reuse, R49, PT ;  /* 0x000000310400720c */ /* 0x040fe20003f04070 */
[----:B------:R-:W-:Y:S01]  /*18d0*/  @!P1 IMAD.IADD R55, R55, 0x1, -R4 ;  /* 0x0000000137379824 */ /* 0x000fe200078e0a04 */
[C---:B------:R-:W-:Y:S01]  /*18e0*/  ISETP.GT.U32.AND P5, PT, R4.reuse, R47, PT ;  /* 0x0000002f0400720c */ /* 0x040fe20003fa4070 */
[----:B------:R-:W-:Y:S01]  /*18f0*/  IMAD.MOV R16, RZ, RZ, -R16 ;  /* 0x000000ffff107224 */ /* 0x000fe200078e0a10 */
[C---:B------:R-:W-:Y:S01]  /*1900*/  ISETP.GT.U32.AND P1, PT, R4.reuse, R51, PT ;  /* 0x000000330400720c */ /* 0x040fe20003f24070 */
[----:B------:R-:W-:Y:S01]  /*1910*/  @!P2 IMAD.IADD R43, R43, 0x1, -R4 ;  /* 0x000000012b2ba824 */ /* 0x000fe200078e0a04 */
[C---:B------:R-:W-:Y:S01]  /*1920*/  ISETP.GT.U32.AND P2, PT, R4.reuse, R53, PT ;  /* 0x000000350400720c */ /* 0x040fe20003f44070 */
[----:B------:R-:W-:Y:S01]  /*1930*/  IMAD R20, R7, 0x40, R68 ;  /* 0x0000004007147824 */ /* 0x000fe200078e0244 */
[----:B------:R-:W-:Y:S01]  /*1940*/  SEL R235, RZ, 0x4, !P6 ;  /* 0x00000004ffeb7807 */ /* 0x000fe20007000000 */
[----:B------:R-:W-:-:S02]  /*1950*/  IMAD R61, R4, R16, R61 ;  /* 0x00000010043d7224 */ /* 0x000fc400078e023d */
[----:B------:R-:W-:Y:S01]  /*1960*/  IMAD.HI.U32 R7, R10, R65, RZ ;  /* 0x000000410a077227 */ /* 0x000fe200078e00ff */
[----:B------:R3:W-:Y:S03]  /*1970*/  STL [R1+0x68], R20 ;  /* 0x0000681401007387 */ /* 0x0007e60000100800 */
[C---:B------:R-:W-:Y:S01]  /*1980*/  IMAD R63, R4.reuse, R14, R63 ;  /* 0x0000000e043f7224 */ /* 0x040fe200078e023f */
[----:B------:R-:W-:Y:S01]  /*1990*/  IABS R14, R20 ;  /* 0x00000014000e7213 */ /* 0x000fe20000000000 */
[----:B------:R-:W-:Y:S02]  /*19a0*/  IMAD.MOV R7, RZ, RZ, -R7 ;  /* 0x000000ffff077224 */ /* 0x000fe400078e0a07 */
        /* <DEDUP_REMOVED lines=13> */
[--C-:B------:R-:W-:Y:S02]  /*1a80*/  @!P0 IMAD.IADD R61, R61, 0x1, -R4.reuse ;  /* 0x000000013d3d8824 */ /* 0x100fe400078e0a04 */
[----:B------:R-:W-:-:S02]  /*1a90*/  @!P5 IMAD.IADD R59, R59, 0x1, -R4 ;  /* 0x000000013b3bd824 */ /* 0x000fc400078e0a04 */
[----:B------:R-:W-:-:S03]  /*1aa0*/  IMAD.HI.U32 R12, R10, R67, RZ ;  /* 0x000000430a0c7227 */ /* 0x000fc600078e00ff */
[C---:B------:R-:W-:Y:S01]  /*1ab0*/  ISETP.GT.U32.AND P0, PT, R4.reuse, R59, PT ;  /* 0x0000003b0400720c */ /* 0x040fe20003f04070 */
[--C-:B------:R-:W-:Y:S01]  /*1ac0*/  @!P1 IMAD.IADD R63, R63, 0x1, -R4.reuse ;  /* 0x000000013f3f9824 */ /* 0x100fe200078e0a04 */
[C---:B------:R-:W-:Y:S01]  /*1ad0*/  ISETP.GT.U32.AND P1, PT, R4.reuse, R61, PT ;  /* 0x0000003d0400720c */ /* 0x040fe20003f24070 */
[--C-:B------:R-:W-:Y:S01]  /*1ae0*/  @!P4 IMAD.IADD R39, R39, 0x1, -R4.reuse ;  /* 0x000000012727c824 */ /* 0x100fe200078e0a04 */
[C---:B------:R-:W-:Y:S01]  /*1af0*/  ISETP.GT.U32.AND P4, PT, R4.reuse, R41, PT ;  /* 0x000000290400720c */ /* 0x040fe20003f84070 */
[----:B------:R-:W-:Y:S01]  /*1b00*/  @!P2 IMAD.IADD R7, R7, 0x1, -R4 ;  /* 0x000000010707a824 */ /* 0x000fe200078e0a04 */
[C---:B------:R-:W-:Y:S01]  /*1b10*/  ISETP.GT.U32.AND P2, PT, R4.reuse, R63, PT ;  /* 0x0000003f0400720c */ /* 0x040fe20003f44070 */
[----:B------:R-:W-:Y:S02]  /*1b20*/  IMAD.MOV R12, RZ, RZ, -R12 ;  /* 0x000000ffff0c7224 */ /* 0x000fe400078e0a0c */
[----:B------:R-:W-:Y:S02]  /*1b30*/  @!P3 IMAD.IADD R57, R57, 0x1, -R4 ;  /* 0x000000013939b824 */ /* 0x000fe400078e0a04 */
[----:B------:R-:W-:-:S02]  /*1b40*/  IMAD R65, R4, R12, R67 ;  /* 0x0000000c04417224 */ /* 0x000fc400078e0243 */
[--C-:B------:R-:W-:Y:S01]  /*1b50*/  @!P0 IMAD.IADD R59, R59, 0x1, -R4.reuse ;  /* 0x000000013b3b8824 */ /* 0x100fe200078e0a04 */
[----:B------:R-:W-:Y:S01]  /*1b60*/  ISETP.GE.AND P0, PT, R70, RZ, PT ;  /* 0x000000ff4600720c */ /* 0x000fe20003f06270 */
[--C-:B------:R-:W-:Y:S01]  /*1b70*/  @!P1 IMAD.IADD R61, R61, 0x1, -R4.reuse ;  /* 0x000000013d3d9824 */ /* 0x100fe200078e0a04 */
[----:B------:R-:W-:Y:S01]  /*1b80*/  ISETP.GE.AND P1, PT, R66, RZ, PT ;  /* 0x000000ff4200720c */ /* 0x000fe20003f26270 */
[--C-:B------:R-:W-:Y:S01]  /*1b90*/  @!P4 IMAD.IADD R41, R41, 0x1, -R4.reuse ;  /* 0x000000012929c824 */ /* 0x100fe200078e0a04 */
[----:B------:R-:W-:Y:S01]  /*1ba0*/  ISETP.GT.U32.AND P4, PT, R4, R55, PT ;  /* 0x000000370400720c */ /* 0x000fe20003f84070 */
[----:B------:R-:W-:Y:S01]  /*1bb0*/  @!P2 IMAD.IADD R63, R63, 0x1, -R4 ;  /* 0x000000013f3fa824 */ /* 0x000fe200078e0a04 */
[----:B------:R-:W-:Y:S01]  /*1bc0*/  ISETP.GE.AND P2, PT, R64, RZ, PT ;  /* 0x000000ff4000720c */ /* 0x000fe20003f46270 */
[----:B------:R-:W-:Y:S01]  /*1bd0*/  IMAD R209, R3, c[0x0][0x188], RZ ;  /* 0x0000620003d17a24 */ /* 0x000fe200078e02ff */
[----:B------:R-:W-:Y:S01]  /*1be0*/  ISETP.GT.U32.AND P3, PT, R4, R65, PT ;  /* 0x000000410400720c */ /* 0x000fe20003f64070 */
[----:B------:R-:W-:Y:S01]  /*1bf0*/  IMAD.HI.U32 R8, R8, R14, RZ ;  /* 0x0000000e08087227 */ /* 0x000fe200078e00ff */
[----:B------:R-:W-:-:S02]  /*1c00*/  ISETP.GT.U32.AND P5, PT, R4, R57, PT ;  /* 0x000000390400720c */ /* 0x000fc40003fa4070 */
[----:B-1----:R-:W-:Y:S01]  /*1c10*/  LOP3.LUT R70, R3, 0x14, RZ, 0xfc, !PT ;  /* 0x0000001403467812 */ /* 0x002fe200078efcff */
[----:B------:R-:W-:Y:S01]  /*1c20*/  @!P0 IMAD.MOV R13, RZ, RZ, -R13 ;  /* 0x000000ffff0d8224 */ /* 0x000fe200078e0a0d */
[----:B------:R-:W-:Y:S01]  /*1c30*/  ISETP.GE.AND P0, PT, R58, RZ, PT ;  /* 0x000000ff3a00720c */ /* 0x000fe20003f06270 */
[----:B------:R-:W-:Y:S01]  /*1c40*/  @!P1 IMAD.MOV R15, RZ, RZ, -R15 ;  /* 0x000000ffff0f9224 */ /* 0x000fe200078e0a0f */
[----:B------:R-:W-:Y:S01]  /*1c50*/  ISETP.GE.AND P1, PT, R56, RZ, PT ;  /* 0x000000ff3800720c */ /* 0x000fe20003f26270 */
[--C-:B------:R-:W-:Y:S01]  /*1c60*/  @!P4 IMAD.IADD R55, R55, 0x1, -R4.reuse ;  /* 0x000000013737c824 */ /* 0x100fe200078e0a04 */
[----:B------:R-:W-:Y:S01]  /*1c70*/  ISETP.GE.AND P4, PT, R3, c[0x0][0x180], PT ;  /* 0x0000600003007a0c */ /* 0x000fe20003f86270 */
[----:B------:R-:W-:Y:S01]  /*1c80*/  @!P2 IMAD.MOV R17, RZ, RZ, -R17 ;  /* 0x000000ffff11a224 */ /* 0x000fe200078e0a11 */
[----:B------:R-:W-:Y:S01]  /*1c90*/  ISETP.GE.AND P2, PT, R54, RZ, PT ;  /* 0x000000ff3600720c */ /* 0x000fe20003f46270 */
[----:B------:R-:W-:Y:S01]  /*1ca0*/  @!P3 IMAD.IADD R65, R65, 0x1, -R4 ;  /* 0x000000014141b824 */ /* 0x000fe200078e0a04 */
[----:B------:R-:W-:Y:S01]  /*1cb0*/  SEL R136, R235, RZ, !P4 ;  /* 0x000000ffeb887207 */ /* 0x000fe20006000000 */
[----:B------:R-:W-:Y:S01]  /*1cc0*/  IMAD R208, R221, 0x2, R209 ;  /* 0x00000002ddd07824 */ /* 0x000fe200078e02d1 */
[----:B------:R-:W-:Y:S01]  /*1cd0*/  ISETP.GE.AND P3, PT, R73, RZ, PT ;  /* 0x000000ff4900720c */ /* 0x000fe20003f66270 */
[----:B------:R-:W-:Y:S01]  /*1ce0*/  IMAD.HI.U32 R10, R10, R71, RZ ;  /* 0x000000470a0a7227 */ /* 0x000fe200078e00ff */
[----:B------:R-:W-:-:S02]  /*1cf0*/  ISETP.GE.AND P4, PT, R72, RZ, PT ;  /* 0x000000ff4800720c */ /* 0x000fc40003f86270 */
[----:B------:R-:W-:Y:S01]  /*1d00*/  LOP3.LUT R72, R3, 0xc, RZ, 0xfc, !PT ;  /* 0x0000000c03487812 */ /* 0x000fe200078efcff */
[----:B------:R-:W-:Y:S01]  /*1d10*/  @!P1 IMAD.MOV R25, RZ, RZ, -R25 ;  /* 0x000000ffff199224 */ /* 0x000fe200078e0a19 */
[----:B------:R-:W-:Y:S01]  /*1d20*/  ISETP.GE.AND P1, PT, R46, RZ, PT ;  /* 0x000000ff2e00720c */ /* 0x000fe20003f26270 */
[----:B------:R-:W-:Y:S01]  /*1d30*/  @!P0 IMAD.MOV R23, RZ, RZ, -R23 ;  /* 0x000000ffff178224 */ /* 0x000fe200078e0a17 */
[----:B------:R-:W-:Y:S01]  /*1d40*/  ISETP.GE.AND P0, PT, R48, RZ, PT ;  /* 0x000000ff3000720c */ /* 0x000fe20003f06270 */
[----:B------:R-:W-:Y:S01]  /*1d50*/  @!P2 IMAD.MOV R27, RZ, RZ, -R27 ;  /* 0x000000ffff1ba224 */ /* 0x000fe200078e0a1b */
[----:B------:R-:W-:Y:S01]  /*1d60*/  ISETP.GE.AND P2, PT, R44, RZ, PT ;  /* 0x000000ff2c00720c */ /* 0x000fe20003f46270 */
[----:B------:R-:W-:Y:S01]  /*1d70*/  IMAD R207, R221, 0x2, R208 ;  /* 0x00000002ddcf7824 */ /* 0x000fe200078e02d0 */
[----:B------:R-:W-:Y:S01]  /*1d80*/  LOP3.LUT R73, R3, 0x8, RZ, 0xfc, !PT ;  /* 0x0000000803497812 */ /* 0x000fe200078efcff */
[----:B------:R-:W-:Y:S01]  /*1d90*/  @!P3 IMAD.MOV R9, RZ, RZ, -R9 ;  /* 0x000000ffff09b224 */ /* 0x000fe200078e0a09 */
[----:B------:R-:W-:Y:S01]  /*1da0*/  ISETP.GE.AND P3, PT, R62, RZ, PT ;  /* 0x000000ff3e00720c */ /* 0x000fe20003f66270 */
[----:B------:R-:W-:Y:S01]  /*1db0*/  @!P4 IMAD.MOV R11, RZ, RZ, -R11 ;  /* 0x000000ffff0bc224 */ /* 0x000fe200078e0a0b */
[----:B------:R-:W-:Y:S01]  /*1dc0*/  ISETP.GE.AND P4, PT, R60, RZ, PT ;  /* 0x000000ff3c00720c */ /* 0x000fe20003f86270 */
[----:B------:R-:W-:-:S02]  /*1dd0*/  IMAD R206, R221, 0x2, R207 ;  /* 0x00000002ddce7824 */ /* 0x000fc400078e02cf */
[----:B------:R-:W-:Y:S01]  /*1de0*/  @!P1 IMAD.MOV R35, RZ, RZ, -R35 ;  /* 0x000000ffff239224 */ /* 0x000fe200078e0a23 */
[----:B------:R-:W-:Y:S01]  /*1df0*/  ISETP.GE.AND P1, PT, R36, RZ, PT ;  /* 0x000000ff2400720c */ /* 0x000fe20003f26270 */
[----:B------:R-:W-:Y:S01]  /*1e00*/  @!P0 IMAD.MOV R33, RZ, RZ, -R33 ;  /* 0x000000ffff218224 */ /* 0x000fe200078e0a21 */
[----:B------:R-:W-:Y:S01]  /*1e10*/  ISETP.GE.AND P0, PT, R38, RZ, PT ;  /* 0x000000ff2600720c */ /* 0x000fe20003f06270 */
[----:B------:R-:W-:Y:S01]  /*1e20*/  @!P2 IMAD.MOV R37, RZ, RZ, -R37 ;  /* 0x000000ffff25a224 */ /* 0x000fe200078e0a25 */
[----:B------:R-:W-:Y:S01]  /*1e30*/  ISETP.GE.AND P2, PT, R34, RZ, PT ;  /* 0x000000ff2200720c */ /* 0x000fe20003f46270 */
[----:B------:R-:W-:Y:S02]  /*1e40*/  IMAD R205, R221, 0x2, R206 ;  /* 0x00000002ddcd7824 */ /* 0x000fe400078e02ce */
[----:B------:R-:W-:Y:S01]  /*1e50*/  @!P3 IMAD.MOV R19, RZ, RZ, -R19 ;  /* 0x000000ffff13b224 */ /* 0x000fe200078e0a13 */
[----:B------:R-:W-:Y:S01]  /*1e60*/  ISETP.GE.AND P3, PT, R52, RZ, PT ;  /* 0x000000ff3400720c */ /* 0x000fe20003f66270 */
[----:B------:R-:W-:Y:S01]  /*1e70*/  @!P4 IMAD.MOV R21, RZ, RZ, -R21 ;  /* 0x000000ffff15c224 */ /* 0x000fe200078e0a15 */
[----:B------:R-:W-:Y:S01]  /*1e80*/  ISETP.GE.AND P4, PT, R50, RZ, PT ;  /* 0x000000ff3200720c */ /* 0x000fe20003f86270 */
[----:B------:R-:W-:-:S02]  /*1e90*/  IMAD.MOV R8, RZ, RZ, -R8 ;  /* 0x000000ffff087224 */ /* 0x000fc400078e0a08 */
[----:B------:R-:W-:Y:S01]  /*1ea0*/  @!P1 IMAD.MOV R45, RZ, RZ, -R45 ;  /* 0x000000ffff2d9224 */ /* 0x000fe200078e0a2d */
[----:B------:R-:W-:Y:S01]  /*1eb0*/  ISETP.GE.AND P1, PT, R26, RZ, PT ;  /* 0x000000ff1a00720c */ /* 0x000fe20003f26270 */
[----:B------:R-:W-:Y:S01]  /*1ec0*/  @!P0 IMAD.MOV R43, RZ, RZ, -R43 ;  /* 0x000000ffff2b8224 */ /* 0x000fe200078e0a2b */
[----:B------:R-:W-:Y:S01]  /*1ed0*/  ISETP.GE.AND P0, PT, R28, RZ, PT ;  /* 0x000000ff1c00720c */ /* 0x000fe20003f06270 */
[----:B------:R-:W-:Y:S01]  /*1ee0*/  @!P2 IMAD.MOV R47, RZ, RZ, -R47 ;  /* 0x000000ffff2fa224 */ /* 0x000fe200078e0a2f */
[----:B------:R-:W-:Y:S01]  /*1ef0*/  ISETP.GE.AND P2, PT, R24, RZ, PT ;  /* 0x000000ff1800720c */ /* 0x000fe20003f46270 */
[----:B------:R-:W-:Y:S02]  /*1f00*/  IMAD.MOV R10, RZ, RZ, -R10 ;  /* 0x000000ffff0a7224 */ /* 0x000fe400078e0a0a */
[----:B------:R-:W-:Y:S01]  /*1f10*/  @!P3 IMAD.MOV R29, RZ, RZ, -R29 ;  /* 0x000000ffff1db224 */ /* 0x000fe200078e0a1d */
[----:B------:R-:W-:Y:S01]  /*1f20*/  ISETP.GE.AND P3, PT, R42, RZ, PT ;  /* 0x000000ff2a00720c */ /* 0x000fe20003f66270 */
[----:B------:R-:W-:Y:S01]  /*1f30*/  @!P4 IMAD.MOV R31, RZ, RZ, -R31 ;  /* 0x000000ffff1fc224 */ /* 0x000fe200078e0a1f */
[----:B------:R-:W-:Y:S01]  /*1f40*/  ISETP.GE.AND P4, PT, R40, RZ, PT ;  /* 0x000000ff2800720c */ /* 0x000fe20003f86270 */
[----:B------:R-:W-:-:S02]  /*1f50*/  IMAD R204, R221, 0x2, R205 ;  /* 0x00000002ddcc7824 */ /* 0x000fc400078e02cd */
[----:B------:R-:W-:Y:S02]  /*1f60*/  IMAD R8, R5, R8, R14 ;  /* 0x0000000805087224 */ /* 0x000fe400078e020e */
[C---:B------:R-:W-:Y:S01]  /*1f70*/  IMAD R67, R4.reuse, R10, R71 ;  /* 0x0000000a04437224 */ /* 0x040fe200078e0247 */
[----:B------:R-:W-:Y:S01]  /*1f80*/  LOP3.LUT R71, R3, 0x10, RZ, 0xfc, !PT ;  /* 0x0000001003477812 */ /* 0x000fe200078efcff */
[----:B------:R-:W-:Y:S02]  /*1f90*/  IMAD R203, R221, 0x2, R204 ;  /* 0x00000002ddcb7824 */ /* 0x000fe400078e02cc */
[----:B------:R-:W-:Y:S02]  /*1fa0*/  @!P5 IMAD.IADD R57, R57, 0x1, -R4 ;  /* 0x000000013939d824 */ /* 0x000fe400078e0a04 */
[----:B------:R-:W-:Y:S01]  /*1fb0*/  @!P1 IMAD.MOV R55, RZ, RZ, -R55 ;  /* 0x000000ffff379224 */ /* 0x000fe200078e0a37 */
[----:B------:R-:W-:Y:S01]  /*1fc0*/  ISETP.GT.U32.AND P1, PT, R5, R8, PT ;  /* 0x000000080500720c */ /* 0x000fe20003f24070 */
[----:B------:R-:W-:Y:S01]  /*1fd0*/  @!P0 IMAD.MOV R53, RZ, RZ, -R53 ;  /* 0x000000ffff358224 */ /* 0x000fe200078e0a35 */
[----:B------:R-:W-:Y:S01]  /*1fe0*/  ISETP.GT.U32.AND P0, PT, R4, R67, PT ;  /* 0x000000430400720c */ /* 0x000fe20003f04070 */
[----:B------:R-:W-:-:S02]  /*1ff0*/  IMAD R202, R221, 0x2, R203 ;  /* 0x00000002ddca7824 */ /* 0x000fc400078e02cb */
[----:B------:R-:W-:Y:S01]  /*2000*/  @!P2 IMAD.MOV R57, RZ, RZ, -R57 ;  /* 0x000000ffff39a224 */ /* 0x000fe200078e0a39 */
[----:B------:R-:W-:Y:S01]  /*2010*/  ISETP.GE.AND P2, PT, R22, RZ, PT ;  /* 0x000000ff1600720c */ /* 0x000fe20003f46270 */
[----:B------:R-:W-:Y:S01]  /*2020*/  @!P3 IMAD.MOV R39, RZ, RZ, -R39 ;  /* 0x000000ffff27b224 */ /* 0x000fe200078e0a27 */
[----:B------:R-:W-:Y:S01]  /*2030*/  ISETP.GE.AND P3, PT, R32, RZ, PT ;  /* 0x000000ff2000720c */ /* 0x000fe20003f66270 */
[----:B------:R-:W-:Y:S01]  /*2040*/  @!P4 IMAD.MOV R41, RZ, RZ, -R41 ;  /* 0x000000ffff29c224 */ /* 0x000fe200078e0a29 */
[----:B------:R-:W-:Y:S01]  /*2050*/  ISETP.GE.AND P4, PT, R30, RZ, PT ;  /* 0x000000ff1e00720c */ /* 0x000fe20003f86270 */
[C---:B------:R-:W-:Y:S02]  /*2060*/  IMAD R201, R221.reuse, 0x2, R202 ;  /* 0x00000002ddc97824 */ /* 0x040fe400078e02ca */
[----:B------:R-:W-:Y:S02]  /*2070*/  @!P1 IMAD.IADD R8, R8, 0x1, -R5 ;  /* 0x0000000108089824 */ /* 0x000fe400078e0a05 */
[----:B------:R-:W-:-:S02]  /*2080*/  IMAD R200, R221, 0x2, R201 ;  /* 0x00000002ddc87824 */ /* 0x000fc400078e02c9 */
[----:B------:R-:W-:Y:S01]  /*2090*/  @!P0 IMAD.IADD R67, R67, 0x1, -R4 ;  /* 0x0000000143438824 */ /* 0x000fe200078e0a04 */
[----:B------:R-:W-:Y:S01]  /*20a0*/  ISETP.GE.AND P0, PT, R219, RZ, PT ;  /* 0x000000ffdb00720c */ /* 0x000fe20003f06270 */
[----:B------:R-:W-:Y:S02]  /*20b0*/  IMAD R199, R221, 0x2, R200 ;  /* 0x00000002ddc77824 */ /* 0x000fe400078e02c8 */
[----:B------:R-:W-:Y:S01]  /*20c0*/  @!P2 IMAD.MOV R59, RZ, RZ, -R59 ;  /* 0x000000ffff3ba224 */ /* 0x000fe200078e0a3b */
[----:B------:R-:W-:Y:S01]  /*20d0*/  ISETP.GT.U32.AND P2, PT, R5, R8, PT ;  /* 0x000000080500720c */ /* 0x000fe20003f44070 */
[C---:B------:R-:W-:Y:S01]  /*20e0*/  IMAD R6, R221.reuse, 0x2, R199 ;  /* 0x00000002dd067824 */ /* 0x040fe200078e02c7 */
[C---:B------:R-:W-:Y:S01]  /*20f0*/  ISETP.GT.U32.AND P1, PT, R4.reuse, R67, PT ;  /* 0x000000430400720c */ /* 0x040fe20003f24070 */
[----:B------:R-:W-:Y:S01]  /*2100*/  @!P3 IMAD.MOV R49, RZ, RZ, -R49 ;  /* 0x000000ffff31b224 */ /* 0x000fe200078e0a31 */
[C---:B------:R-:W-:Y:S01]  /*2110*/  ISETP.GT.U32.AND P3, PT, R4.reuse, R7, PT ;  /* 0x000000070400720c */ /* 0x040fe20003f64070 */
[----:B------:R-:W-:Y:S01]  /*2120*/  @!P4 IMAD.MOV R51, RZ, RZ, -R51 ;  /* 0x000000ffff33c224 */ /* 0x000fe200078e0a33 */
[----:B------:R-:W-:Y:S01]  /*2130*/  ISETP.GT.U32.AND P4, PT, R4, R65, PT ;  /* 0x000000410400720c */ /* 0x000fe20003f84070 */
[----:B------:R-:W-:-:S02]  /*2140*/  IMAD R10, R221, 0x2, R6 ;  /* 0x00000002dd0a7824 */ /* 0x000fc400078e0206 */
[----:B------:R-:W-:Y:S01]  /*2150*/  @!P0 IMAD.MOV R63, RZ, RZ, -R63 ;  /* 0x000000ffff3f8224 */ /* 0x000fe200078e0a3f */
[----:B------:R-:W-:Y:S01]  /*2160*/  ISETP.GE.AND P0, PT, R217, RZ, PT ;  /* 0x000000ffd900720c */ /* 0x000fe20003f06270 */
[C---:B------:R-:W-:Y:S02]  /*2170*/  IMAD R12, R221.reuse, 0x2, R10 ;  /* 0x00000002dd0c7824 */ /* 0x040fe400078e020a */
[----:B------:R-:W-:Y:S01]  /*2180*/  @!P2 IMAD.IADD R8, R8, 0x1, -R5 ;  /* 0x000000010808a824 */ /* 0x000fe200078e0a05 */
[----:B------:R-:W-:Y:S01]  /*2190*/  ISETP.GE.AND P2, PT, R216, RZ, PT ;  /* 0x000000ffd800720c */ /* 0x000fe20003f46270 */
[----:B------:R-:W-:Y:S02]  /*21a0*/  IMAD R14, R221, 0x2, R12 ;  /* 0x00000002dd0e7824 */ /* 0x000fe400078e020c */
[--C-:B------:R-:W-:Y:S01]  /*21b0*/  @!P1 IMAD.IADD R67, R67, 0x1, -R4.reuse ;  /* 0x0000000143439824 */ /* 0x100fe200078e0a04 */
[----:B------:R-:W-:Y:S01]  /*21c0*/  ISETP.GE.AND P1, PT, R215, RZ, PT ;  /* 0x000000ffd700720c */ /* 0x000fe20003f26270 */
[--C-:B------:R-:W-:Y:S01]  /*21d0*/  @!P3 IMAD.IADD R7, R7, 0x1, -R4.reuse ;  /* 0x000000010707b824 */ /* 0x100fe200078e0a04 */
[----:B------:R-:W-:Y:S01]  /*21e0*/  ISETP.GE.AND P3, PT, R74, c[0x0][0x180], PT ;  /* 0x000060004a007a0c */ /* 0x000fe20003f66270 */
[----:B------:R-:W-:Y:S01]  /*21f0*/  @!P4 IMAD.IADD R65, R65, 0x1, -R4 ;  /* 0x000000014141c824 */ /* 0x000fe200078e0a04 */
[----:B------:R-:W-:Y:S01]  /*2200*/  ISETP.GE.AND P4, PT, R252, RZ, PT ;  /* 0x000000fffc00720c */ /* 0x000fe20003f86270 */
[----:B------:R-:W-:Y:S01]  /*2210*/  IMAD R4, R221, 0x2, R14 ;  /* 0x00000002dd047824 */ /* 0x000fe200078e020e */
[----:B------:R-:W-:Y:S01]  /*2220*/  SEL R237, R235, RZ, !P3 ;  /* 0x000000ffebed7207 */ /* 0x000fe20005800000 */
[----:B------:R-:W-:Y:S01]  /*2230*/  IMAD.MOV.U32 R210, RZ, RZ, R8 ;  /* 0x000000ffffd27224 */ /* 0x000fe200078e0008 */
[----:B------:R-:W-:Y:S01]  /*2240*/  ISETP.GE.AND P3, PT, R218, RZ, PT ;  /* 0x000000ffda00720c */ /* 0x000fe20003f66270 */
[----:B------:R-:W-:-:S02]  /*2250*/  IMAD R16, R221, 0x2, R4 ;  /* 0x00000002dd107824 */ /* 0x000fc400078e0204 */
[----:B------:R-:W-:Y:S01]  /*2260*/  @!P2 IMAD.MOV R67, RZ, RZ, -R67 ;  /* 0x000000ffff43a224 */ /* 0x000fe200078e0a43 */
[----:B------:R-:W-:Y:S01]  /*2270*/  ISETP.GE.AND P2, PT, R20, RZ, PT ;  /* 0x000000ff1400720c */ /* 0x000fe20003f46270 */
[C---:B--2---:R-:W-:Y:S02]  /*2280*/  IMAD R32, R221.reuse, 0x2, R16 ;  /* 0x00000002dd207824 */ /* 0x044fe400078e0210 */
[----:B------:R-:W-:Y:S01]  /*2290*/  @!P1 IMAD.MOV R69, RZ, RZ, -R69 ;  /* 0x000000ffff459224 */ /* 0x000fe200078e0a45 */
[----:B------:R-:W-:Y:S01]  /*22a0*/  ISETP.NE.AND P1, PT, RZ, c[0x0][0x178], PT ;  /* 0x00005e00ff007a0c */ /* 0x000fe20003f25270 */
[C---:B------:R-:W-:Y:S02]  /*22b0*/  IMAD R34, R221.reuse, 0x2, R32 ;  /* 0x00000002dd227824 */ /* 0x040fe400078e0220 */
[----:B------:R-:W-:Y:S01]  /*22c0*/  @!P0 IMAD.MOV R65, RZ, RZ, -R65 ;  /* 0x000000ffff418224 */ /* 0x000fe200078e0a41 */
[----:B------:R-:W-:Y:S01]  /*22d0*/  ISETP.NE.AND P0, PT, RZ, c[0x0][0x17c], PT ;  /* 0x00005f00ff007a0c */ /* 0x000fe20003f05270 */
[----:B------:R-:W-:-:S02]  /*22e0*/  IMAD R36, R221, 0x2, R34 ;  /* 0x00000002dd247824 */ /* 0x000fc400078e0222 */
[----:B------:R-:W-:Y:S01]  /*22f0*/  @!P4 IMAD.MOV R61, RZ, RZ, -R61 ;  /* 0x000000ffff3dc224 */ /* 0x000fe200078e0a3d */
[C---:B------:R-:W-:Y:S01]  /*2300*/  SEL R54, R198.reuse, R17, !P0 ;  /* 0x00000011c6367207 */ /* 0x040fe20004000000 */
[C---:B------:R-:W-:Y:S01]  /*2310*/  IMAD R38, R221.reuse, 0x2, R36 ;  /* 0x00000002dd267824 */ /* 0x040fe200078e0224 */
[C---:B------:R-:W-:Y:S01]  /*2320*/  SEL R56, R198.reuse, R19, !P0 ;  /* 0x00000013c6387207 */ /* 0x040fe20004000000 */
[----:B------:R-:W-:Y:S01]  /*2330*/  @!P2 IMAD.MOV R210, RZ, RZ, -R210 ;  /* 0x000000ffffd2a224 */ /* 0x000fe200078e0ad2 */
[C---:B------:R-:W-:Y:S01]  /*2340*/  SEL R58, R198.reuse, R21, !P0 ;  /* 0x00000015c63a7207 */ /* 0x040fe20004000000 */
[C---:B------:R-:W-:Y:S01]  /*2350*/  IMAD R40, R221.reuse, 0x2, R38 ;  /* 0x00000002dd287824 */ /* 0x040fe200078e0226 */
[----:B------:R-:W-:Y:S01]  /*2360*/  @!P1 LOP3.LUT R210, RZ, c[0x0][0x178], RZ, 0x33, !PT ;  /* 0x00005e00ffd29a12 */ /* 0x000fe200078e33ff */
[----:B------:R-:W-:Y:S01]  /*2370*/  @!P3 IMAD.MOV R7, RZ, RZ, -R7 ;  /* 0x000000ffff07b224 */ /* 0x000fe200078e0a07 */
[C---:B------:R-:W-:Y:S01]  /*2380*/  SEL R60, R198.reuse, R23, !P0 ;  /* 0x00000017c63c7207 */ /* 0x040fe20004000000 */
[C---:B------:R-:W-:Y:S01]  /*2390*/  IMAD R8, R221.reuse, 0x2, R40 ;  /* 0x00000002dd087824 */ /* 0x040fe200078e0228 */
[----:B------:R-:W-:Y:S01]  /*23a0*/  SEL R62, R198, R25, !P0 ;  /* 0x00000019c63e7207 */ /* 0x000fe20004000000 */
[----:B------:R-:W-:Y:S01]  /*23b0*/  IMAD R210, R210, c[0x0][0x184], RZ ;  /* 0x00006100d2d27a24 */ /* 0x000fe200078e02ff */
[C---:B------:R-:W-:Y:S01]  /*23c0*/  SEL R64, R198.reuse, R27, !P0 ;  /* 0x0000001bc6407207 */ /* 0x040fe20004000000 */
[C---:B------:R-:W-:Y:S01]  /*23d0*/  IMAD R42, R221.reuse, 0x2, R8 ;  /* 0x00000002dd2a7824 */ /* 0x040fe200078e0208 */
[----:B------:R-:W-:Y:S01]  /*23e0*/  SEL R17, R198, R29, !P0 ;  /* 0x0000001dc6117207 */ /* 0x000fe20004000000 */
[----:B------:R-:W-:Y:S01]  /*23f0*/  IMAD.SHL.U32 R5, R210, 0x4, RZ ;  /* 0x00000004d2057824 */ /* 0x000fe200078e00ff */
[C---:B------:R-:W-:Y:S01]  /*2400*/  SEL R18, R198.reuse, R31, !P0 ;  /* 0x0000001fc6127207 */ /* 0x040fe20004000000 */
[----:B------:R-:W-:Y:S01]  /*2410*/  IMAD R44, R221, 0x2, R42 ;  /* 0x00000002dd2c7824 */ /* 0x000fe200078e022a */
[----:B------:R-:W-:Y:S01]  /*2420*/  SEL R9, R198, R9, !P0 ;  /* 0x00000009c6097207 */ /* 0x000fe20004000000 */
[----:B------:R-:W-:Y:S01]  /*2430*/  IMAD R66, R68, c[0x0][0x18c], RZ ;  /* 0x0000630044427a24 */ /* 0x000fe200078e02ff */
[----:B------:R-:W-:Y:S01]  /*2440*/  IADD3 R118, P1, R5, c[0x0][0x160], RZ ;  /* 0x0000580005767a10 */ /* 0x000fe20007f3e0ff */
[----:B------:R-:W-:Y:S01]  /*2450*/  IMAD R46, R221, 0x2, R44 ;  /* 0x00000002dd2e7824 */ /* 0x000fe200078e022c */
[----:B------:R-:W-:Y:S01]  /*2460*/  SEL R11, R198, R11, !P0 ;  /* 0x0000000bc60b7207 */ /* 0x000fe20004000000 */
[----:B------:R-:W-:Y:S01]  /*2470*/  IMAD R17, R17, c[0x0][0x190], RZ ;  /* 0x0000640011117a24 */ /* 0x000fe200078e02ff */
[----:B------:R-:W-:Y:S01]  /*2480*/  LEA.HI.X.SX32 R119, R210, c[0x0][0x164], 0x2, P1 ;  /* 0x00005900d2777a11 */ /* 0x000fe200008f16ff */
[C---:B------:R-:W-:Y:S01]  /*2490*/  IMAD R48, R221.reuse, 0x2, R46 ;  /* 0x00000002dd307824 */ /* 0x040fe200078e022e */
[-C--:B------:R-:W-:Y:S01]  /*24a0*/  LEA R150, P1, R10, R118.reuse, 0x2 ;  /* 0x000000760a967211 */ /* 0x080fe200078210ff */
[----:B------:R-:W-:Y:S01]  /*24b0*/  IMAD R18, R18, c[0x0][0x190], RZ ;  /* 0x0000640012127a24 */ /* 0x000fe200078e02ff */
[-C--:B------:R-:W-:Y:S01]  /*24c0*/  LEA R124, P2, R14, R118.reuse, 0x2 ;  /* 0x000000760e7c7211 */ /* 0x080fe200078410ff */
[----:B------:R-:W-:Y:S01]  /*24d0*/  IMAD R50, R221, 0x2, R48 ;  /* 0x00000002dd327824 */ /* 0x000fe200078e0230 */
[-C--:B------:R-:W-:Y:S01]  /*24e0*/  LEA.HI.X.SX32 R151, R10, R119.reuse, 0x2, P1 ;  /* 0x000000770a977211 */ /* 0x080fe200008f16ff */
[----:B------:R-:W-:Y:S01]  /*24f0*/  IMAD.SHL.U32 R149, R209, 0x4, RZ ;  /* 0x00000004d1957824 */ /* 0x000fe200078e00ff */
[-C--:B------:R-:W-:Y:S01]  /*2500*/  LEA.HI.X.SX32 R125, R14, R119.reuse, 0x2, P2 ;  /* 0x000000770e7d7211 */ /* 0x080fe200010f16ff */
[C---:B------:R-:W-:Y:S01]  /*2510*/  IMAD R10, R221.reuse, 0x2, R50 ;  /* 0x00000002dd0a7824 */ /* 0x040fe200078e0232 */
[-C--:B------:R-:W-:Y:S01]  /*2520*/  LEA R116, P1, R16, R118.reuse, 0x2 ;  /* 0x0000007610747211 */ /* 0x080fe200078210ff */
[----:B------:R-:W-:Y:S01]  /*2530*/  IMAD R14, R60, c[0x0][0x190], RZ ;  /* 0x000064003c0e7a24 */ /* 0x000fe200078e02ff */
[-C--:B------:R-:W-:Y:S01]  /*2540*/  LEA R132, P2, R34, R118.reuse, 0x2 ;  /* 0x0000007622847211 */ /* 0x080fe200078410ff */
[----:B------:R-:W-:Y:S01]  /*2550*/  IMAD R52, R221, 0x2, R10 ;  /* 0x00000002dd347824 */ /* 0x000fe200078e020a */
[-C--:B------:R-:W-:Y:S01]  /*2560*/  LEA.HI.X.SX32 R117, R16, R119.reuse, 0x2, P1 ;  /* 0x0000007710757211 */ /* 0x080fe200008f16ff */
[----:B------:R-:W-:Y:S01]  /*2570*/  IMAD R16, R64, c[0x0][0x190], RZ ;  /* 0x0000640040107a24 */ /* 0x000fe200078e02ff */
[-C--:B------:R-:W-:Y:S01]  /*2580*/  LEA.HI.X.SX32 R133, R34, R119.reuse, 0x2, P2 ;  /* 0x0000007722857211 */ /* 0x080fe200010f16ff */
[----:B------:R-:W-:Y:S01]  /*2590*/  IMAD.SHL.U32 R147, R207, 0x4, RZ ;  /* 0x00000004cf937824 */ /* 0x000fe200078e00ff */
[-C--:B------:R-:W-:Y:S01]  /*25a0*/  LEA R120, P1, R38, R118.reuse, 0x2 ;  /* 0x0000007626787211 */ /* 0x080fe200078210ff */
[----:B------:R-:W-:Y:S01]  /*25b0*/  IMAD.SHL.U32 R145, R205, 0x4, RZ ;  /* 0x00000004cd917824 */ /* 0x000fe200078e00ff */
[-C--:B------:R-:W-:Y:S01]  /*25c0*/  LEA R154, P2, R8, R118.reuse, 0x2 ;  /* 0x00000076089a7211 */ /* 0x080fe200078410ff */
[----:B------:R-:W-:Y:S01]  /*25d0*/  IMAD.SHL.U32 R143, R203, 0x4, RZ ;  /* 0x00000004cb8f7824 */ /* 0x000fe200078e00ff */
[-C--:B------:R-:W-:Y:S01]  /*25e0*/  LEA.HI.X.SX32 R121, R38, R119.reuse, 0x2, P1 ;  /* 0x0000007726797211 */ /* 0x080fe200008f16ff */
[----:B------:R-:W-:Y:S01]  /*25f0*/  IMAD.SHL.U32 R141, R201, 0x4, RZ ;  /* 0x00000004c98d7824 */ /* 0x000fe200078e00ff */
[-C--:B------:R-:W-:Y:S01]  /*2600*/  LEA.HI.X.SX32 R155, R8, R119.reuse, 0x2, P2 ;  /* 0x00000077089b7211 */ /* 0x080fe200010f16ff */
[----:B------:R-:W-:Y:S01]  /*2610*/  IMAD R8, R221, 0x2, R52 ;  /* 0x00000002dd087824 */ /* 0x000fe200078e0234 */
[-C--:B------:R-:W-:Y:S01]  /*2620*/  LEA R186, P1, R44, R118.reuse, 0x2 ;  /* 0x000000762cba7211 */ /* 0x080fe200078210ff */
[----:B------:R-:W-:Y:S01]  /*2630*/  IMAD.SHL.U32 R139, R199, 0x4, RZ ;  /* 0x00000004c78b7824 */ /* 0x000fe200078e00ff */
[-C--:B------:R-:W-:Y:S01]  /*2640*/  LEA R184, P2, R48, R118.reuse, 0x2 ;  /* 0x0000007630b87211 */ /* 0x080fe200078410ff */
[----:B------:R-:W-:Y:S01]  /*2650*/  IMAD.SHL.U32 R148, R208, 0x4, RZ ;  /* 0x00000004d0947824 */ /* 0x000fe200078e00ff */
[-C--:B------:R-:W-:Y:S01]  /*2660*/  LEA.HI.X.SX32 R187, R44, R119.reuse, 0x2, P1 ;  /* 0x000000772cbb7211 */ /* 0x080fe200008f16ff */
[----:B------:R-:W-:Y:S01]  /*2670*/  IMAD.SHL.U32 R146, R206, 0x4, RZ ;  /* 0x00000004ce927824 */ /* 0x000fe200078e00ff */
[----:B------:R-:W-:Y:S01]  /*2680*/  LEA.HI.X.SX32 R185, R48, R119, 0x2, P2 ;  /* 0x0000007730b97211 */ /* 0x000fe200010f16ff */
[----:B------:R-:W-:Y:S01]  /*2690*/  IMAD.SHL.U32 R144, R204, 0x4, RZ ;  /* 0x00000004cc907824 */ /* 0x000fe200078e00ff */
[-C--:B------:R-:W-:Y:S01]  /*26a0*/  LEA R160, P1, R10, R118.reuse, 0x2 ;  /* 0x000000760aa07211 */ /* 0x080fe200078210ff */
[----:B------:R-:W-:Y:S01]  /*26b0*/  IMAD.SHL.U32 R142, R202, 0x4, RZ ;  /* 0x00000004ca8e7824 */ /* 0x000fe200078e00ff */
[----:B------:R-:W-:-:S02]  /*26c0*/  LEA R156, P2, R8, R118, 0x2 ;  /* 0x00000076089c7211 */ /* 0x000fc400078410ff */
[-C--:B------:R-:W-:Y:S02]  /*26d0*/  LEA.HI.X.SX32 R161, R10, R119.reuse, 0x2, P1 ;  /* 0x000000770aa17211 */ /* 0x080fe400008f16ff */
[----:B------:R-:W-:Y:S02]  /*26e0*/  LEA.HI.X.SX32 R157, R8, R119, 0x2, P2 ;  /* 0x00000077089d7211 */ /* 0x000fe400010f16ff */
[----:B------:R-:W-:Y:S02]  /*26f0*/  ISETP.GE.AND P1, PT, R72, c[0x0][0x180], PT ;  /* 0x0000600048007a0c */ /* 0x000fe40003f26270 */
[----:B------:R-:W-:Y:S02]  /*2700*/  ISETP.GE.AND P2, PT, R71, c[0x0][0x180], PT ;  /* 0x0000600047007a0c */ /* 0x000fe40003f46270 */
[C---:B------:R-:W-:Y:S02]  /*2710*/  SEL R239, R235.reuse, RZ, !P1 ;  /* 0x000000ffebef7207 */ /* 0x040fe40004800000 */
[----:B------:R-:W-:-:S02]  /*2720*/  SEL R240, R235, RZ, !P2 ;  /* 0x000000ffebf07207 */ /* 0x000fc40005000000 */
[----:B------:R-:W-:Y:S02]  /*2730*/  ISETP.GE.AND P1, PT, R70, c[0x0][0x180], PT ;  /* 0x0000600046007a0c */ /* 0x000fe40003f26270 */
[----:B------:R-:W-:Y:S02]  /*2740*/  ISETP.GE.AND P2, PT, R214, c[0x0][0x180], PT ;  /* 0x00006000d6007a0c */ /* 0x000fe40003f46270 */
[C---:B------:R-:W-:Y:S02]  /*2750*/  SEL R241, R235.reuse, RZ, !P1 ;  /* 0x000000ffebf17207 */ /* 0x040fe40004800000 */
[----:B------:R-:W-:Y:S02]  /*2760*/  SEL R242, R235, RZ, !P2 ;  /* 0x000000ffebf27207 */ /* 0x000fe40005000000 */
[----:B------:R-:W-:Y:S02]  /*2770*/  ISETP.GE.AND P1, PT, R212, c[0x0][0x180], PT ;  /* 0x00006000d4007a0c */ /* 0x000fe40003f26270 */
[----:B------:R-:W-:-:S02]  /*2780*/  ISETP.GE.AND P2, PT, R182, c[0x0][0x180], PT ;  /* 0x00006000b6007a0c */ /* 0x000fc40003f46270 */
[C---:B------:R-:W-:Y:S02]  /*2790*/  SEL R243, R235.reuse, RZ, !P1 ;  /* 0x000000ffebf37207 */ /* 0x040fe40004800000 */
[C---:B------:R-:W-:Y:S02]  /*27a0*/  SEL R244, R235.reuse, RZ, !P2 ;  /* 0x000000ffebf47207 */ /* 0x040fe40005000000 */
        /* <DEDUP_REMOVED lines=11> */
[----:B------:R-:W-:Y:S02]  /*2860*/  SEL R250, R235, RZ, !P2 ;  /* 0x000000ffebfa7207 */ /* 0x000fe40005000000 */
        /* <DEDUP_REMOVED lines=9> */
[----:B------:R-:W-:-:S02]  /*2900*/  LEA R114, P2, R12, R118, 0x2 ;  /* 0x000000760c727211 */ /* 0x000fc400078410ff */
[----:B------:R-:W-:Y:S02]  /*2910*/  SEL R222, R235, RZ, !P1 ;  /* 0x000000ffebde7207 */ /* 0x000fe40004800000 */
[-C--:B------:R-:W-:Y:S01]  /*2920*/  LEA.HI.X.SX32 R115, R12, R119.reuse, 0x2, P2 ;  /* 0x000000770c737211 */ /* 0x080fe200010f16ff */
[----:B------:R-:W-:Y:S01]  /*2930*/  IMAD R12, R56, c[0x0][0x190], RZ ;  /* 0x00006400380c7a24 */ /* 0x000fe200078e02ff */
[-C--:B------:R-:W-:Y:S02]  /*2940*/  LEA R110, P1, R4, R118.reuse, 0x2 ;  /* 0x00000076046e7211 */ /* 0x080fe400078210ff */
[----:B------:R-:W-:Y:S02]  /*2950*/  LEA R112, P2, R32, R118, 0x2 ;  /* 0x0000007620707211 */ /* 0x000fe400078410ff */
[-C--:B------:R-:W-:Y:S01]  /*2960*/  LEA.HI.X.SX32 R111, R4, R119.reuse, 0x2, P1 ;  /* 0x00000077046f7211 */ /* 0x080fe200008f16ff */
[----:B------:R-:W-:Y:S01]  /*2970*/  IMAD.SHL.U32 R4, R66, 0x4, RZ ;  /* 0x0000000442047824 */ /* 0x000fe200078e00ff */
[----:B------:R-:W-:-:S02]  /*2980*/  LEA.HI.X.SX32 R113, R32, R119, 0x2, P2 ;  /* 0x0000007720717211 */ /* 0x000fc400010f16ff */
        /* <DEDUP_REMOVED lines=10> */
[C---:B------:R-:W-:Y:S02]  /*2a30*/  SEL R13, R198.reuse, R13, !P0 ;  /* 0x0000000dc60d7207 */ /* 0x040fe40004000000 */
[----:B------:R-:W-:-:S02]  /*2a40*/  SEL R15, R198, R15, !P0 ;  /* 0x0000000fc60f7207 */ /* 0x000fc40004000000 */
[C---:B------:R-:W-:Y:S02]  /*2a50*/  SEL R19, R198.reuse, R33, !P0 ;  /* 0x00000021c6137207 */ /* 0x040fe40004000000 */
[C---:B---3--:R-:W-:Y:S01]  /*2a60*/  SEL R20, R198.reuse, R35, !P0 ;  /* 0x00000023c6147207 */ /* 0x048fe20004000000 */
[----:B------:R-:W-:Y:S01]  /*2a70*/  IMAD R10, R15, c[0x0][0x190], RZ ;  /* 0x000064000f0a7a24 */ /* 0x000fe200078e02ff */
[C---:B------:R-:W-:Y:S01]  /*2a80*/  SEL R21, R198.reuse, R37, !P0 ;  /* 0x00000025c6157207 */ /* 0x040fe20004000000 */
[----:B------:R-:W-:Y:S01]  /*2a90*/  IMAD R37, R221, 0x2, R8 ;  /* 0x00000002dd257824 */ /* 0x000fe200078e0208 */
[C---:B------:R-:W-:Y:S01]  /*2aa0*/  SEL R22, R198.reuse, R39, !P0 ;  /* 0x00000027c6167207 */ /* 0x040fe20004000000 */
[----:B------:R-:W-:Y:S01]  /*2ab0*/  IMAD R8, R11, c[0x0][0x190], RZ ;  /* 0x000064000b087a24 */ /* 0x000fe200078e02ff */
[----:B------:R-:W-:Y:S01]  /*2ac0*/  SEL R23, R198, R41, !P0 ;  /* 0x00000029c6177207 */ /* 0x000fe20004000000 */
[----:B------:R-:W-:Y:S01]  /*2ad0*/  IMAD R11, R54, c[0x0][0x190], RZ ;  /* 0x00006400360b7a24 */ /* 0x000fe200078e02ff */
[----:B------:R-:W-:Y:S01]  /*2ae0*/  SEL R24, R198, R43, !P0 ;  /* 0x0000002bc6187207 */ /* 0x000fe20004000000 */
[----:B------:R-:W-:Y:S01]  /*2af0*/  IMAD R15, R62, c[0x0][0x190], RZ ;  /* 0x000064003e0f7a24 */ /* 0x000fe200078e02ff */
[C---:B------:R-:W-:Y:S01]  /*2b00*/  SEL R25, R198.reuse, R45, !P0 ;  /* 0x0000002dc6197207 */ /* 0x040fe20004000000 */
        /* <DEDUP_REMOVED lines=21> */
[C---:B------:R-:W-:Y:S01]  /*2c60*/  SEL R196, R198.reuse, R65, !P0 ;  /* 0x00000041c6c47207 */ /* 0x040fe20004000000 */
[----:B------:R-:W-:Y:S01]  /*2c70*/  IMAD R9, R13, c[0x0][0x190], RZ ;  /* 0x000064000d097a24 */ /* 0x000fe200078e02ff */
[----:B------:R-:W-:Y:S01]  /*2c80*/  SEL R197, R198, R67, !P0 ;  /* 0x00000043c6c57207 */ /* 0x000fe20004000000 */
[----:B------:R-:W-:Y:S01]  /*2c90*/  IMAD R13, R58, c[0x0][0x190], RZ ;  /* 0x000064003a0d7a24 */ /* 0x000fe200078e02ff */
[----:B------:R-:W-:Y:S01]  /*2ca0*/  SEL R227, R235, RZ, !P1 ;  /* 0x000000ffebe37207 */ /* 0x000fe20004800000 */
[----:B------:R-:W-:Y:S01]  /*2cb0*/  IMAD R29, R29, c[0x0][0x190], RZ ;  /* 0x000064001d1d7a24 */ /* 0x000fe200078e02ff */
[----:B------:R-:W-:Y:S01]  /*2cc0*/  SEL R228, R235, RZ, !P2 ;  /* 0x000000ffebe47207 */ /* 0x000fe20005000000 */
[----:B------:R-:W-:Y:S01]  /*2cd0*/  IMAD R30, R30, c[0x0][0x190], RZ ;  /* 0x000064001e1e7a24 */ /* 0x000fe200078e02ff */
[----:B------:R-:W-:Y:S01]  /*2ce0*/  SEL R198, R198, R69, !P0 ;  /* 0x00000045c6c67207 */ /* 0x000fe20004000000 */
[----:B------:R-:W-:Y:S01]  /*2cf0*/  IMAD R31, R31, c[0x0][0x190], RZ ;  /* 0x000064001f1f7a24 */ /* 0x000fe200078e02ff */
[----:B------:R-:W-:Y:S01]  /*2d00*/  ISETP.GE.AND P1, PT, R177, c[0x0][0x180], PT ;  /* 0x00006000b1007a0c */ /* 0x000fe20003f26270 */
[----:B------:R-:W-:Y:S01]  /*2d10*/  IMAD R137, R137, c[0x0][0x190], RZ ;  /* 0x0000640089897a24 */ /* 0x000fe200078e02ff */
[----:B------:R-:W-:Y:S01]  /*2d20*/  ISETP.GE.AND P2, PT, R175, c[0x0][0x180], PT ;  /* 0x00006000af007a0c */ /* 0x000fe20003f46270 */
[----:B------:R-:W-:Y:S01]  /*2d30*/  IMAD R183, R183, c[0x0][0x190], RZ ;  /* 0x00006400b7b77a24 */ /* 0x000fe200078e02ff */
[----:B------:R-:W-:Y:S01]  /*2d40*/  ISETP.GE.AND P0, PT, R3, UR4, PT ;  /* 0x0000000403007c0c */ /* 0x000fe2000bf06270 */
[----:B------:R-:W-:Y:S01]  /*2d50*/  IMAD R194, R194, c[0x0][0x190], RZ ;  /* 0x00006400c2c27a24 */ /* 0x000fe200078e02ff */
[----:B------:R-:W-:Y:S01]  /*2d60*/  SEL R229, R235, RZ, !P1 ;  /* 0x000000ffebe57207 */ /* 0x000fe20004800000 */
[----:B------:R-:W-:Y:S01]  /*2d70*/  IMAD R195, R195, c[0x0][0x190], RZ ;  /* 0x00006400c3c37a24 */ /* 0x000fe200078e02ff */
[----:B------:R-:W-:Y:S01]  /*2d80*/  SEL R230, R235, RZ, !P2 ;  /* 0x000000ffebe67207 */ /* 0x000fe20005000000 */
[----:B------:R-:W-:Y:S01]  /*2d90*/  IMAD R196, R196, c[0x0][0x190], RZ ;  /* 0x00006400c4c47a24 */ /* 0x000fe200078e02ff */
[----:B------:R-:W-:Y:S01]  /*2da0*/  ISETP.GE.AND P1, PT, R173, c[0x0][0x180], PT ;  /* 0x00006000ad007a0c */ /* 0x000fe20003f26270 */
[----:B------:R-:W-:Y:S01]  /*2db0*/  IMAD R197, R197, c[0x0][0x190], RZ ;  /* 0x00006400c5c57a24 */ /* 0x000fe200078e02ff */
[----:B------:R-:W-:Y:S01]  /*2dc0*/  ISETP.GE.AND P2, PT, R171, c[0x0][0x180], PT ;  /* 0x00006000ab007a0c */ /* 0x000fe20003f46270 */
[----:B------:R-:W-:Y:S01]  /*2dd0*/  IMAD R198, R198, c[0x0][0x190], RZ ;  /* 0x00006400c6c67a24 */ /* 0x000fe200078e02ff */
[----:B------:R-:W-:-:S02]  /*2de0*/  SEL R126, RZ, 0x4, P0 ;  /* 0x00000004ff7e7807 */ /* 0x000fc40000000000 */
[----:B------:R-:W-:Y:S02]  /*2df0*/  ISETP.GE.AND P0, PT, R72, UR4, PT ;  /* 0x0000000448007c0c */ /* 0x000fe4000bf06270 */
[C---:B------:R-:W-:Y:S02]  /*2e00*/  SEL R231, R235.reuse, RZ, !P1 ;  /* 0x000000ffebe77207 */ /* 0x040fe40004800000 */
[----:B------:R-:W-:Y:S02]  /*2e10*/  SEL R232, R235, RZ, !P2 ;  /* 0x000000ffebe87207 */ /* 0x000fe40005000000 */
[----:B------:R-:W-:Y:S02]  /*2e20*/  ISETP.GE.AND P3, PT, R73, c[0x0][0x180], PT ;  /* 0x0000600049007a0c */ /* 0x000fe40003f66270 */
[----:B------:R-:W-:Y:S02]  /*2e30*/  ISETP.GE.AND P1, PT, R168, c[0x0][0x180], PT ;  /* 0x00006000a8007a0c */ /* 0x000fe40003f26270 */
[----:B------:R-:W-:-:S02]  /*2e40*/  ISETP.GE.AND P2, PT, R167, c[0x0][0x180], PT ;  /* 0x00006000a7007a0c */ /* 0x000fc40003f46270 */
[----:B------:R-:W-:Y:S02]  /*2e50*/  SEL R122, RZ, 0x4, P0 ;  /* 0x00000004ff7a7807 */ /* 0x000fe40000000000 */
[----:B------:R-:W-:Y:S02]  /*2e60*/  ISETP.GE.AND P0, PT, R68, c[0x0][0x180], PT ;  /* 0x0000600044007a0c */ /* 0x000fe40003f06270 */
[C---:B------:R-:W-:Y:S02]  /*2e70*/  SEL R238, R235.reuse, RZ, !P3 ;  /* 0x000000ffebee7207 */ /* 0x040fe40005800000 */
[C---:B------:R-:W-:Y:S02]  /*2e80*/  SEL R233, R235.reuse, RZ, !P1 ;  /* 0x000000ffebe97207 */ /* 0x040fe40004800000 */
[C---:B------:R-:W-:Y:S02]  /*2e90*/  SEL R234, R235.reuse, RZ, !P2 ;  /* 0x000000ffebea7207 */ /* 0x040fe40005000000 */
[----:B------:R-:W-:-:S02]  /*2ea0*/  SEL R235, R235, RZ, !P0 ;  /* 0x000000ffebeb7207 */ /* 0x000fc40004000000 */
[-C--:B------:R-:W-:Y:S02]  /*2eb0*/  LEA R108, P0, R36, R118.reuse, 0x2 ;  /* 0x00000076246c7211 */ /* 0x080fe400078010ff */
[----:B------:R-:W-:Y:S02]  /*2ec0*/  ISETP.GE.AND P1, PT, R74, UR4, PT ;  /* 0x000000044a007c0c */ /* 0x000fe4000bf26270 */
[-C--:B------:R-:W-:Y:S02]  /*2ed0*/  LEA.HI.X.SX32 R109, R36, R119.reuse, 0x2, P0 ;  /* 0x00000077246d7211 */ /* 0x080fe400000f16ff */
[C---:B------:R-:W-:Y:S02]  /*2ee0*/  LEA R104, P0, R40.reuse, R118, 0x2 ;  /* 0x0000007628687211 */ /* 0x040fe400078010ff */
[----:B------:R-:W-:Y:S02]  /*2ef0*/  SEL R127, RZ, 0x4, P1 ;  /* 0x00000004ff7f7807 */ /* 0x000fe40000800000 */
[----:B------:R-:W-:-:S02]  /*2f00*/  LEA.HI.X.SX32 R105, R40, R119, 0x2, P0 ;  /* 0x0000007728697211 */ /* 0x000fc400000f16ff */
[CC--:B------:R-:W-:Y:S02]  /*2f10*/  LEA R32, P0, R42.reuse, R118.reuse, 0x2 ;  /* 0x000000762a207211 */ /* 0x0c0fe400078010ff */
[----:B------:R-:W-:Y:S02]  /*2f20*/  ISETP.GE.AND P1, PT, R71, UR4, PT ;  /* 0x0000000447007c0c */ /* 0x000fe4000bf26270 */
[-C--:B------:R-:W-:Y:S02]  /*2f30*/  LEA.HI.X.SX32 R33, R42, R119.reuse, 0x2, P0 ;  /* 0x000000772a217211 */ /* 0x080fe400000f16ff */
[C---:B------:R-:W-:Y:S02]  /*2f40*/  LEA R96, P0, R46.reuse, R118, 0x2 ;  /* 0x000000762e607211 */ /* 0x040fe400078010ff */
[----:B------:R-:W-:Y:S02]  /*2f50*/  SEL R123, RZ, 0x4, P1 ;  /* 0x00000004ff7b7807 */ /* 0x000fe40000800000 */
[----:B------:R-:W-:-:S02]  /*2f60*/  LEA.HI.X.SX32 R97, R46, R119, 0x2, P0 ;  /* 0x000000772e617211 */ /* 0x000fc400000f16ff */
[-C--:B------:R-:W-:Y:S02]  /*2f70*/  LEA R102, P0, R50, R118.reuse, 0x2 ;  /* 0x0000007632667211 */ /* 0x080fe400078010ff */
[----:B------:R-:W-:Y:S02]  /*2f80*/  IADD3 R34, P1, R4, c[0x0][0x168], RZ ;  /* 0x00005a0004227a10 */ /* 0x000fe40007f3e0ff */
[-C--:B------:R-:W-:Y:S02]  /*2f90*/  LEA.HI.X.SX32 R103, R50, R119.reuse, 0x2, P0 ;  /* 0x0000007732677211 */ /* 0x080fe400000f16ff */
[----:B------:R-:W-:Y:S02]  /*2fa0*/  LEA R100, P0, R52, R118, 0x2 ;  /* 0x0000007634647211 */ /* 0x000fe400078010ff */
[----:B------:R-:W-:Y:S02]  /*2fb0*/  LEA.HI.X.SX32 R35, R66, c[0x0][0x16c], 0x2, P1 ;  /* 0x00005b0042237a11 */ /* 0x000fe400008f16ff */
[----:B------:R-:W-:-:S02]  /*2fc0*/  LEA.HI.X.SX32 R101, R52, R119, 0x2, P0 ;  /* 0x0000007734657211 */ /* 0x000fc400000f16ff */
[----:B------:R-:W-:Y:S02]  /*2fd0*/  LEA R98, P0, R37, R118, 0x2 ;  /* 0x0000007625627211 */ /* 0x000fe400078010ff */
[-C--:B------:R-:W-:Y:S02]  /*2fe0*/  LEA R106, P1, R7, R34.reuse, 0x2 ;  /* 0x00000022076a7211 */ /* 0x080fe400078210ff */
[----:B------:R-:W-:Y:S02]  /*2ff0*/  LEA.HI.X.SX32 R99, R37, R119, 0x2, P0 ;  /* 0x0000007725637211 */ /* 0x000fe400000f16ff */
[-C--:B------:R-:W-:Y:S02]  /*3000*/  LEA R80, P0, R8, R34.reuse, 0x2 ;  /* 0x0000002208507211 */ /* 0x080fe400078010ff */
[----:B------:R-:W-:Y:S02]  /*3010*/  LEA.HI.X.SX32 R107, R7, R35, 0x2, P1 ;  /* 0x00000023076b7211 */ /* 0x000fe400008f16ff */
[----:B------:R-:W-:-:S02]  /*3020*/  LEA R64, P1, R9, R34, 0x2 ;  /* 0x0000002209407211 */ /* 0x000fc400078210ff */
[-C--:B------:R-:W-:Y:S02]  /*3030*/  LEA.HI.X.SX32 R81, R8, R35.reuse, 0x2, P0 ;  /* 0x0000002308517211 */ /* 0x080fe400000f16ff */
[CC--:B------:R-:W-:Y:S02]  /*3040*/  LEA R48, P0, R10.reuse, R34.reuse, 0x2 ;  /* 0x000000220a307211 */ /* 0x0c0fe400078010ff */
[-C--:B------:R-:W-:Y:S02]  /*3050*/  LEA.HI.X.SX32 R65, R9, R35.reuse, 0x2, P1 ;  /* 0x0000002309417211 */ /* 0x080fe400008f16ff */
        /* <DEDUP_REMOVED lines=27> */
[----:B------:R-:W-:Y:S02]  /*3210*/  ISETP.GE.AND P2, PT, R73, UR4, PT ;  /* 0x0000000449007c0c */ /* 0x000fe4000bf46270 */
[-C--:B------:R-:W-:Y:S02]  /*3220*/  LEA.HI.X.SX32 R89, R23, R35.reuse, 0x2, P1 ;  /* 0x0000002317597211 */ /* 0x080fe400008f16ff */
[-C--:B------:R-:W-:Y:S02]  /*3230*/  LEA R56, P1, R25, R34.reuse, 0x2 ;  /* 0x0000002219387211 */ /* 0x080fe400078210ff */
[----:B------:R-:W-:Y:S02]  /*3240*/  LEA.HI.X.SX32 R73, R24, R35, 0x2, P0 ;  /* 0x0000002318497211 */ /* 0x000fe400000f16ff */
[----:B------:R-:W-:Y:S02]  /*3250*/  LEA R40, P0, R26, R34, 0x2 ;  /* 0x000000221a287211 */ /* 0x000fe400078010ff */
[----:B------:R-:W-:-:S02]  /*3260*/  SEL R138, RZ, 0x4, P2 ;  /* 0x00000004ff8a7807 */ /* 0x000fc40001000000 */
[-C--:B------:R-:W-:Y:S02]  /*3270*/  LEA.HI.X.SX32 R57, R25, R35.reuse, 0x2, P1 ;  /* 0x0000002319397211 */ /* 0x080fe400008f16ff */
[----:B------:R-:W-:Y:S02]  /*3280*/  ISETP.GE.AND P2, PT, R70, UR4, PT ;  /* 0x0000000446007c0c */ /* 0x000fe4000bf46270 */
[CC--:B------:R-:W-:Y:S02]  /*3290*/  LEA R86, P1, R27.reuse, R34.reuse, 0x2 ;  /* 0x000000221b567211 */ /* 0x0c0fe400078210ff */
[-C--:B------:R-:W-:Y:S02]  /*32a0*/  LEA.HI.X.SX32 R41, R26, R35.reuse, 0x2, P0 ;  /* 0x000000231a297211 */ /* 0x080fe400000f16ff */
[----:B------:R-:W-:Y:S02]  /*32b0*/  LEA R70, P0, R28, R34, 0x2 ;  /* 0x000000221c467211 */ /* 0x000fe400078010ff */
[----:B------:R-:W-:-:S02]  /*32c0*/  LEA.HI.X.SX32 R87, R27, R35, 0x2, P1 ;  /* 0x000000231b577211 */ /* 0x000fc400008f16ff */
[CC--:B------:R-:W-:Y:S02]  /*32d0*/  LEA R54, P1, R29.reuse, R34.reuse, 0x2 ;  /* 0x000000221d367211 */ /* 0x0c0fe400078210ff */
[-C--:B------:R-:W-:Y:S02]  /*32e0*/  LEA.HI.X.SX32 R71, R28, R35.reuse, 0x2, P0 ;  /* 0x000000231c477211 */ /* 0x080fe400000f16ff */
[CC--:B------:R-:W-:Y:S02]  /*32f0*/  LEA R38, P0, R30.reuse, R34.reuse, 0x2 ;  /* 0x000000221e267211 */ /* 0x0c0fe400078010ff */
[-C--:B------:R-:W-:Y:S02]  /*3300*/  LEA.HI.X.SX32 R55, R29, R35.reuse, 0x2, P1 ;  /* 0x000000231d377211 */ /* 0x080fe400008f16ff */
[----:B------:R-:W-:Y:S02]  /*3310*/  LEA R84, P1, R31, R34, 0x2 ;  /* 0x000000221f547211 */ /* 0x000fe400078210ff */
[----:B------:R-:W-:-:S02]  /*3320*/  LEA.HI.X.SX32 R39, R30, R35, 0x2, P0 ;  /* 0x000000231e277211 */ /* 0x000fc400000f16ff */
[-C--:B------:R-:W-:Y:S02]  /*3330*/  LEA R68, P0, R137, R34.reuse, 0x2 ;  /* 0x0000002289447211 */ /* 0x080fe400078010ff */
[-C--:B------:R-:W-:Y:S02]  /*3340*/  LEA.HI.X.SX32 R85, R31, R35.reuse, 0x2, P1 ;  /* 0x000000231f557211 */ /* 0x080fe400008f16ff */
[-C--:B------:R-:W-:Y:S02]  /*3350*/  LEA R52, P1, R183, R34.reuse, 0x2 ;  /* 0x00000022b7347211 */ /* 0x080fe400078210ff */
        /* <DEDUP_REMOVED lines=9> */
[C---:B------:R-:W-:Y:S02]  /*33f0*/  LEA R34, P0, R198.reuse, R34, 0x2 ;  /* 0x00000022c6227211 */ /* 0x040fe400078010ff */
[-C--:B------:R-:W-:Y:S02]  /*3400*/  LEA.HI.X.SX32 R51, R197, R35.reuse, 0x2, P1 ;  /* 0x00000023c5337211 */ /* 0x080fe400008f16ff */
[----:B------:R-:W-:Y:S02]  /*3410*/  LEA.HI.X.SX32 R35, R198, R35, 0x2, P0 ;  /* 0x00000023c6237211 */ /* 0x000fe400000f16ff */
[----:B------:R-:W-:Y:S02]  /*3420*/  IADD3 R192, P0, R149, R118, RZ ;  /* 0x0000007695c07210 */ /* 0x000fe40007f1e0ff */
[----:B------:R-:W-:Y:S01]  /*3430*/  ISETP.GT.AND P3, PT, R140, 0x7f, PT ;  /* 0x0000007f8c00780c */ /* 0x000fe20003f64270 */
[----:B------:R-:W-:Y:S01]  /*3440*/  IMAD.SHL.U32 R140, R200, 0x4, RZ ;  /* 0x00000004c88c7824 */ /* 0x000fe200078e00ff */
[----:B------:R-:W-:-:S02]  /*3450*/  LEA.HI.X.SX32 R193, R209, R119, 0x2, P0 ;  /* 0x00000077d1c17211 */ /* 0x000fc400000f16ff */
[-C--:B------:R-:W-:Y:S02]  /*3460*/  IADD3 R190, P0, R147, R118.reuse, RZ ;  /* 0x0000007693be7210 */ /* 0x080fe40007f1e0ff */
[----:B------:R-:W-:Y:S02]  /*3470*/  SEL R126, R126, RZ, P3 ;  /* 0x000000ff7e7e7207 */ /* 0x000fe40001800000 */
[-C--:B------:R-:W-:Y:S02]  /*3480*/  LEA.HI.X.SX32 R191, R207, R119.reuse, 0x2, P0 ;  /* 0x00000077cfbf7211 */ /* 0x080fe400000f16ff */
[----:B------:R-:W-:Y:S02]  /*3490*/  IADD3 R158, P0, R145, R118, RZ ;  /* 0x00000076919e7210 */ /* 0x000fe40007f1e0ff */
[----:B------:R-:W-:Y:S02]  /*34a0*/  ISETP.NE.U32.AND P5, PT, R126, RZ, PT ;  /* 0x000000ff7e00720c */ /* 0x000fe40003fa5070 */
        /* <DEDUP_REMOVED lines=11> */
[----:B------:R-:W-:Y:S02]  /*3560*/  @P5 LOP3.LUT R236, R236, 0x4, RZ, 0xfc, !PT ;  /* 0x00000004ecec5812 */ /* 0x000fe400078efcff */
[----:B------:R-:W-:-:S02]  /*3570*/  LEA.HI.X.SX32 R153, R208, R119, 0x2, P0 ;  /* 0x00000077d0997211 */ /* 0x000fc400000f16ff */
[-C--:B------:R-:W-:Y:S02]  /*3580*/  IADD3 R134, P0, R146, R118.reuse, RZ ;  /* 0x0000007692867210 */ /* 0x080fe40007f1e0ff */
[----:B------:R-:W-:Y:S02]  /*3590*/  SEL R122, R122, RZ, P3 ;  /* 0x000000ff7a7a7207 */ /* 0x000fe40001800000 */
[-C--:B------:R-:W-:Y:S02]  /*35a0*/  LEA.HI.X.SX32 R135, R206, R119.reuse, 0x2, P0 ;  /* 0x00000077ce877211 */ /* 0x080fe400000f16ff */
[----:B------:R-:W-:Y:S02]  /*35b0*/  IADD3 R130, P0, R144, R118, RZ ;  /* 0x0000007690827210 */ /* 0x000fe40007f1e0ff */
[----:B------:R-:W-:Y:S02]  /*35c0*/  SEL R220, RZ, 0x4, P2 ;  /* 0x00000004ffdc7807 */ /* 0x000fe40001000000 */
[----:B------:R-:W-:-:S02]  /*35d0*/  LEA.HI.X.SX32 R131, R204, R119, 0x2, P0 ;  /* 0x00000077cc837211 */ /* 0x000fc400000f16ff */
[----:B------:R-:W-:Y:S02]  /*35e0*/  IADD3 R126, P0, R142, R118, RZ ;  /* 0x000000768e7e7210 */ /* 0x000fe40007f1e0ff */
[----:B------:R-:W-:Y:S01]  /*35f0*/  ISETP.NE.U32.AND P2, PT, R138, RZ, PT ;  /* 0x000000ff8a00720c */ /* 0x000fe20003f45070 */
[----:B------:R-:W-:Y:S01]  /*3600*/  IMAD.SHL.U32 R138, R6, 0x4, RZ ;  /* 0x00000004068a7824 */ /* 0x000fe200078e00ff */
[----:B------:R-:W-:Y:S02]  /*3610*/  LOP3.LUT R236, R236, 0xfffffff7, RZ, 0xc0, !PT ;  /* 0xfffffff7ecec7812 */ /* 0x000fe400078ec0ff */
[----:B------:R-:W-:Y:S02]  /*3620*/  LEA.HI.X.SX32 R127, R202, R119, 0x2, P0 ;  /* 0x00000077ca7f7211 */ /* 0x000fe400000f16ff */
[----:B------:R-:W-:Y:S02]  /*3630*/  SEL R123, R123, RZ, P3 ;  /* 0x000000ff7b7b7207 */ /* 0x000fe40001800000 */
[----:B------:R-:W-:-:S02]  /*3640*/  ISETP.NE.U32.AND P0, PT, R122, RZ, PT ;  /* 0x000000ff7a00720c */ /* 0x000fc40003f05070 */
[-C--:B------:R-:W-:Y:S02]  /*3650*/  IADD3 R122, P6, R140, R118.reuse, RZ ;  /* 0x000000768c7a7210 */ /* 0x080fe40007fde0ff */
[----:B------:R-:W-:Y:S02]  /*3660*/  @P4 LOP3.LUT R236, R236, 0x8, RZ, 0xfc, !PT ;  /* 0x00000008ecec4812 */ /* 0x000fe400078efcff */
[----:B------:R-:W-:Y:S02]  /*3670*/  ISETP.NE.U32.AND P1, PT, R123, RZ, PT ;  /* 0x000000ff7b00720c */ /* 0x000fe40003f25070 */
[----:B------:R-:W-:Y:S02]  /*3680*/  LEA.HI.X.SX32 R123, R200, R119, 0x2, P6 ;  /* 0x00000077c87b7211 */ /* 0x000fe400030f16ff */
[----:B------:R-:W-:Y:S02]  /*3690*/  IADD3 R118, P6, R138, R118, RZ ;  /* 0x000000768a767210 */ /* 0x000fe40007fde0ff */
[----:B------:R-:W-:-:S02]  /*36a0*/  LOP3.LUT R236, R236, 0xffffffef, RZ, 0xc0, !PT ;  /* 0xffffffefecec7812 */ /* 0x000fc400078ec0ff */
[----:B------:R-:W-:Y:S02]  /*36b0*/  LEA.HI.X.SX32 R119, R6, R119, 0x2, P6 ;  /* 0x0000007706777211 */ /* 0x000fe400030f16ff */
[----:B------:R-:W-:Y:S02]  /*36c0*/  @P2 LOP3.LUT R236, R236, 0x10, RZ, 0xfc, !PT ;  /* 0x00000010ecec2812 */ /* 0x000fe400078efcff */
[----:B------:R-:W-:Y:S02]  /*36d0*/  ISETP.NE.U32.AND P6, PT, R136, RZ, PT ;  /* 0x000000ff8800720c */ /* 0x000fe40003fc5070 */
[----:B------:R-:W-:Y:S02]  /*36e0*/  ISETP.NE.U32.AND P2, PT, R237, RZ, PT ;  /* 0x000000ffed00720c */ /* 0x000fe40003f45070 */
[----:B------:R-:W-:Y:S02]  /*36f0*/  ISETP.NE.U32.AND P4, PT, R238, RZ, PT ;  /* 0x000000ffee00720c */ /* 0x000fe40003f85070 */
[----:B------:R-:W-:-:S02]  /*3700*/  ISETP.NE.U32.AND P5, PT, R239, RZ, PT ;  /* 0x000000ffef00720c */ /* 0x000fc40003fa5070 */
[----:B------:R-:W-:Y:S02]  /*3710*/  LOP3.LUT R136, R0, 0x40, RZ, 0x3c, !PT ;  /* 0x0000004000887812 */ /* 0x000fe400078e3cff */
[C---:B------:R-:W-:Y:S02]  /*3720*/  LOP3.LUT R237, R3.reuse, 0x2, RZ, 0xfc, !PT ;  /* 0x0000000203ed7812 */ /* 0x040fe400078efcff */
[----:B------:R-:W-:Y:S01]  /*3730*/  SEL R220, R220, RZ, P3 ;  /* 0x000000ffdcdc7207 */ /* 0x000fe20001800000 */
[----:B------:R1:W-:Y:S01]  /*3740*/  LDGSTS.E [R0], [R192.64], P6 ;  /* 0x00000000c0007fae */ /* 0x0003e2000b12184a */
[----:B------:R-:W-:Y:S02]  /*3750*/  ISETP.NE.U32.AND P6, PT, R240, RZ, PT ;  /* 0x000000fff000720c */ /* 0x000fe40003fc5070 */
[----:B------:R-:W-:Y:S01]  /*3760*/  LOP3.LUT R238, R3, 0x6, RZ, 0xfc, !PT ;  /* 0x0000000603ee7812 */ /* 0x000fe200078efcff */
[----:B------:R2:W-:Y:S01]  /*3770*/  LDGSTS.E [R0+0x400], [R190.64], P2 ;  /* 0x00400000be007fae */ /* 0x0005e2000912184a */
[----:B------:R-:W-:-:S03]  /*3780*/  ISETP.NE.U32.AND P2, PT, R241, RZ, PT ;  /* 0x000000fff100720c */ /* 0x000fc60003f45070 */
        /* <DEDUP_REMOVED lines=21> */
[----:B------:R-:W-:Y:S02]  /*38e0*/  ISETP.NE.U32.AND P6, PT, R164, RZ, PT ;  /* 0x000000ffa400720c */ /* 0x000fe40003fc5070 */
[C---:B------:R-:W-:Y:S01]  /*38f0*/  LOP3.LUT R164, R2.reuse, 0x60, RZ, 0x3c, !PT ;  /* 0x0000006002a47812 */ /* 0x040fe200078e3cff */
[----:B------:R1:W-:Y:S01]  /*3900*/  LDGSTS.E [R0+0x3400], [R184.64], P2 ;  /* 0x03400000b8007fae */ /* 0x0003e2000912184a */
[----:B------:R-:W-:Y:S02]  /*3910*/  ISETP.NE.U32.AND P2, PT, R165, RZ, PT ;  /* 0x000000ffa500720c */ /* 0x000fe40003f45070 */
[----:B------:R-:W-:Y:S01]  /*3920*/  LOP3.LUT R165, R2, 0x40, RZ, 0x3c, !PT ;  /* 0x0000004002a57812 */ /* 0x000fe200078e3cff */
[----:B------:R1:W-:Y:S01]  /*3930*/  LDGSTS.E [R0+0x3800], [R160.64], P4 ;  /* 0x03800000a0007fae */ /* 0x0003e2000a12184a */
[----:B------:R-:W-:Y:S02]  /*3940*/  ISETP.NE.U32.AND P4, PT, R166, RZ, PT ;  /* 0x000000ffa600720c */ /* 0x000fe40003f85070 */
[----:B------:R-:W-:Y:S01]  /*3950*/  LOP3.LUT R166, R2, 0x20, RZ, 0x3c, !PT ;  /* 0x0000002002a67812 */ /* 0x000fe200078e3cff */
[----:B------:R2:W-:Y:S01]  /*3960*/  LDGSTS.E [R0+0x3c00], [R156.64], P5 ;  /* 0x03c000009c007fae */ /* 0x0005e2000a92184a */
[----:B------:R-:W-:-:S03]  /*3970*/  ISETP.NE.U32.AND P5, PT, R222, RZ, PT ;  /* 0x000000ffde00720c */ /* 0x000fc60003fa5070 */
[----:B------:R3:W-:Y:S01]  /*3980*/  LDGSTS.E [R136+0x200], [R152.64], P6 ;  /* 0x0020000098887fae */ /* 0x0007e2000b12184a */
[----:B------:R-:W-:Y:S01]  /*3990*/  ISETP.NE.U32.AND P6, PT, R223, RZ, PT ;  /* 0x000000ffdf00720c */ /* 0x000fe20003fc5070 */
[----:B------:R-:W-:Y:S02]  /*39a0*/  IMAD.SHL.U32 R223, R221, 0x40, RZ ;  /* 0x00000040dddf7824 */ /* 0x000fe400078e00ff */
[----:B------:R4:W-:Y:S01]  /*39b0*/  LDGSTS.E [R136+0x600], [R134.64], P2 ;  /* 0x0060000086887fae */ /* 0x0009e2000912184a */
[----:B------:R-:W-:Y:S01]  /*39c0*/  ISETP.NE.U32.AND P2, PT, R224, RZ, PT ;  /* 0x000000ffe000720c */ /* 0x000fe20003f45070 */
[----:B-1----:R-:W-:Y:S02]  /*39d0*/  IMAD.WIDE R192, R223, 0x4, R192 ;  /* 0x00000004dfc07825 */ /* 0x002fe400078e02c0 */
[----:B------:R1:W-:Y:S01]  /*39e0*/  LDGSTS.E [R136+0xa00], [R130.64], P4 ;  /* 0x00a0000082887fae */ /* 0x0003e2000a12184a */
[----:B------:R-:W-:Y:S01]  /*39f0*/  ISETP.NE.U32.AND P4, PT, R225, RZ, PT ;  /* 0x000000ffe100720c */ /* 0x000fe20003f85070 */
[----:B--2---:R-:W-:-:S02]  /*3a00*/  IMAD.WIDE R190, R223, 0x4, R190 ;  /* 0x00000004dfbe7825 */ /* 0x004fc400078e02be */
[----:B------:R2:W-:Y:S01]  /*3a10*/  LDGSTS.E [R136+0xe00], [R126.64], P5 ;  /* 0x00e000007e887fae */ /* 0x0005e2000a92184a */
[----:B------:R-:W-:Y:S01]  /*3a20*/  ISETP.NE.U32.AND P5, PT, R226, RZ, PT ;  /* 0x000000ffe200720c */ /* 0x000fe20003fa5070 */
[----:B---3--:R-:W-:Y:S02]  /*3a30*/  IMAD.WIDE R158, R223, 0x4, R158 ;  /* 0x00000004df9e7825 */ /* 0x008fe400078e029e */
[----:B------:R3:W-:Y:S01]  /*3a40*/  LDGSTS.E [R136+0x1200], [R122.64], P6 ;  /* 0x012000007a887fae */ /* 0x0007e2000b12184a */
[----:B------:R-:W-:Y:S01]  /*3a50*/  ISETP.NE.U32.AND P6, PT, R227, RZ, PT ;  /* 0x000000ffe300720c */ /* 0x000fe20003fc5070 */
[C---:B----4-:R-:W-:Y:S02]  /*3a60*/  IMAD.WIDE R128, R223.reuse, 0x4, R128 ;  /* 0x00000004df807825 */ /* 0x050fe400078e0280 */
[----:B------:R4:W-:Y:S01]  /*3a70*/  LDGSTS.E [R136+0x1600], [R118.64], P2 ;  /* 0x0160000076887fae */ /* 0x0009e2000912184a */
[----:B------:R-:W-:Y:S01]  /*3a80*/  ISETP.NE.U32.AND P2, PT, R228, RZ, PT ;  /* 0x000000ffe400720c */ /* 0x000fe20003f45070 */
[----:B-----5:R-:W-:-:S02]  /*3a90*/  IMAD.WIDE R188, R223, 0x4, R188 ;  /* 0x00000004dfbc7825 */ /* 0x020fc400078e02bc */
[----:B------:R5:W-:Y:S01]  /*3aa0*/  LDGSTS.E [R136+0x1a00], [R114.64], P4 ;  /* 0x01a0000072887fae */ /* 0x000be2000a12184a */
[----:B------:R-:W-:Y:S01]  /*3ab0*/  ISETP.NE.U32.AND P4, PT, R229, RZ, PT ;  /* 0x000000ffe500720c */ /* 0x000fe20003f85070 */
[C---:B------:R-:W-:Y:S02]  /*3ac0*/  IMAD.WIDE R162, R223.reuse, 0x4, R162 ;  /* 0x00000004dfa27825 */ /* 0x040fe400078e02a2 */
[----:B------:R1:W-:Y:S01]  /*3ad0*/  LDGSTS.E [R136+0x1e00], [R110.64], P5 ;  /* 0x01e000006e887fae */ /* 0x0003e2000a92184a */
[----:B------:R-:W-:Y:S01]  /*3ae0*/  ISETP.NE.U32.AND P5, PT, R230, RZ, PT ;  /* 0x000000ffe600720c */ /* 0x000fe20003fa5070 */
[C---:B------:R-:W-:Y:S02]  /*3af0*/  IMAD.WIDE R150, R223.reuse, 0x4, R150 ;  /* 0x00000004df967825 */ /* 0x040fe400078e0296 */
[----:B------:R1:W-:Y:S01]  /*3b00*/  LDGSTS.E [R136+0x2200], [R112.64], P6 ;  /* 0x0220000070887fae */ /* 0x0003e2000b12184a */
[----:B------:R-:W-:Y:S01]  /*3b10*/  ISETP.NE.U32.AND P6, PT, R234, RZ, PT ;  /* 0x000000ffea00720c */ /* 0x000fe20003fc5070 */
[----:B------:R-:W-:-:S02]  /*3b20*/  IMAD.WIDE R124, R223, 0x4, R124 ;  /* 0x00000004df7c7825 */ /* 0x000fc400078e027c */
[----:B------:R1:W-:Y:S01]  /*3b30*/  LDGSTS.E [R136+0x2600], [R108.64], P2 ;  /* 0x026000006c887fae */ /* 0x0003e2000912184a */
[----:B------:R-:W-:Y:S01]  /*3b40*/  ISETP.NE.U32.AND P2, PT, R231, RZ, PT ;  /* 0x000000ffe700720c */ /* 0x000fe20003f45070 */
[C---:B------:R-:W-:Y:S02]  /*3b50*/  IMAD.WIDE R116, R223.reuse, 0x4, R116 ;  /* 0x00000004df747825 */ /* 0x040fe400078e0274 */
[----:B------:R1:W-:Y:S01]  /*3b60*/  LDGSTS.E [R136+0x2a00], [R104.64], P4 ;  /* 0x02a0000068887fae */ /* 0x0003e2000a12184a */
[----:B------:R-:W-:Y:S01]  /*3b70*/  ISETP.NE.U32.AND P4, PT, R232, RZ, PT ;  /* 0x000000ffe800720c */ /* 0x000fe20003f85070 */
[----:B------:R-:W-:Y:S02]  /*3b80*/  IMAD.WIDE R132, R223, 0x4, R132 ;  /* 0x00000004df847825 */ /* 0x000fe400078e0284 */
[----:B------:R1:W-:Y:S01]  /*3b90*/  LDGSTS.E [R136+0x2e00], [R32.64], P5 ;  /* 0x02e0000020887fae */ /* 0x0003e2000a92184a */
[----:B------:R-:W-:Y:S01]  /*3ba0*/  ISETP.NE.U32.AND P5, PT, R233, RZ, PT ;  /* 0x000000ffe900720c */ /* 0x000fe20003fa5070 */
[----:B------:R-:W-:-:S04]  /*3bb0*/  IMAD.WIDE R120, R223, 0x4, R120 ;  /* 0x00000004df787825 */ /* 0x000fc800078e0278 */
[----:B------:R1:W-:Y:S01]  /*3bc0*/  LDGSTS.E [R136+0x3200], [R96.64], P2 ;  /* 0x0320000060887fae */ /* 0x0003e2000912184a */
[C---:B------:R-:W-:Y:S01]  /*3bd0*/  LOP3.LUT P2, RZ, R236.reuse, 0x10, RZ, 0xc0, !PT ;  /* 0x00000010ecff7812 */ /* 0x040fe2000784c0ff */
[C---:B------:R-:W-:Y:S02]  /*3be0*/  IMAD.WIDE R154, R223.reuse, 0x4, R154 ;  /* 0x00000004df9a7825 */ /* 0x040fe400078e029a */
[----:B------:R1:W-:Y:S01]  /*3bf0*/  LDGSTS.E [R136+0x3600], [R102.64], P4 ;  /* 0x0360000066887fae */ /* 0x0003e2000a12184a */
[C---:B------:R-:W-:Y:S01]  /*3c00*/  LOP3.LUT P4, RZ, R236.reuse, 0x8, RZ, 0xc0, !PT ;  /* 0x00000008ecff7812 */ /* 0x040fe2000788c0ff */
[C---:B------:R-:W-:Y:S02]  /*3c10*/  IMAD.WIDE R186, R223.reuse, 0x4, R186 ;  /* 0x00000004dfba7825 */ /* 0x040fe400078e02ba */
[----:B------:R1:W-:Y:S01]  /*3c20*/  LDGSTS.E [R136+0x3a00], [R100.64], P5 ;  /* 0x03a0000064887fae */ /* 0x0003e2000a92184a */
[----:B------:R-:W-:Y:S01]  /*3c30*/  LOP3.LUT P5, RZ, R236, 0x4, RZ, 0xc0, !PT ;  /* 0x00000004ecff7812 */ /* 0x000fe200078ac0ff */
[----:B------:R-:W-:-:S02]  /*3c40*/  IMAD.WIDE R184, R223, 0x4, R184 ;  /* 0x00000004dfb87825 */ /* 0x000fc400078e02b8 */
[----:B------:R1:W-:Y:S01]  /*3c50*/  LDGSTS.E [R136+0x3e00], [R98.64], P6 ;  /* 0x03e0000062887fae */ /* 0x0003e2000b12184a */
[----:B------:R-:W-:Y:S01]  /*3c60*/  ISETP.NE.U32.AND P6, PT, R235, RZ, PT ;  /* 0x000000ffeb00720c */ /* 0x000fe20003fc5070 */
[C---:B------:R-:W-:Y:S02]  /*3c70*/  IMAD.WIDE R160, R223.reuse, 0x4, R160 ;  /* 0x00000004dfa07825 */ /* 0x040fe400078e02a0 */
[----:B------:R-:W0:Y:S02]  /*3c80*/  LDGDEPBAR ;  /* 0x00000000000079af */ /* 0x000e240000000000 */
[----:B------:R-:W-:-:S04]  /*3c90*/  IMAD.WIDE R156, R223, 0x4, R156 ;  /* 0x00000004df9c7825 */ /* 0x000fc800078e029c */
[----:B------:R-:W-:-:S04]  /*3ca0*/  IMAD.WIDE R152, R223, 0x4, R152 ;  /* 0x00000004df987825 */ /* 0x000fc800078e0298 */
[----:B------:R3:W-:Y:S01]  /*3cb0*/  LDGSTS.E [R2+0x8000], [R106.64], P6 ;  /* 0x080000006a027fae */ /* 0x0007e2000b12184a */
[----:B------:R-:W-:-:S03]  /*3cc0*/  IMAD.WIDE R134, R223, 0x4, R134 ;  /* 0x00000004df867825 */ /* 0x000fc600078e0286 */
[----:B------:R4:W-:Y:S01]  /*3cd0*/  LDGSTS.E [R2+0x8800], [R94.64], P6 ;  /* 0x088000005e027fae */ /* 0x0009e2000b12184a */
[----:B-1----:R-:W-:-:S03]  /*3ce0*/  IMAD.WIDE R130, R223, 0x4, R130 ;  /* 0x00000004df827825 */ /* 0x002fc600078e0282 */
[----:B------:R1:W-:Y:S01]  /*3cf0*/  LDGSTS.E [R2+0x9000], [R92.64], P6 ;  /* 0x090000005c027fae */ /* 0x0003e2000b12184a */
[----:B--2---:R-:W-:-:S03]  /*3d00*/  IMAD.WIDE R126, R223, 0x4, R126 ;  /* 0x00000004df7e7825 */ /* 0x004fc600078e027e */
[----:B------:R2:W-:Y:S01]  /*3d10*/  LDGSTS.E [R2+0x9800], [R90.64], P6 ;  /* 0x098000005a027fae */ /* 0x0005e2000b12184a */
[----:B---3--:R-:W-:-:S03]  /*3d20*/  IMAD.WIDE R122, R223, 0x4, R122 ;  /* 0x00000004df7a7825 */ /* 0x008fc600078e027a */
[----:B------:R3:W-:Y:S01]  /*3d30*/  LDGSTS.E [R2+0xa000], [R88.64], P6 ;  /* 0x0a00000058027fae */ /* 0x0007e2000b12184a */
[----:B----4-:R-:W-:-:S03]  /*3d40*/  IMAD.WIDE R118, R223, 0x4, R118 ;  /* 0x00000004df767825 */ /* 0x010fc600078e0276 */
[----:B------:R4:W-:Y:S01]  /*3d50*/  LDGSTS.E [R2+0xa800], [R86.64], P6 ;  /* 0x0a80000056027fae */ /* 0x0009e2000b12184a */
[----:B-----5:R-:W-:-:S03]  /*3d60*/  IMAD.WIDE R114, R223, 0x4, R114 ;  /* 0x00000004df727825 */ /* 0x020fc600078e0272 */
[----:B------:R5:W-:Y:S01]  /*3d70*/  LDGSTS.E [R2+0xb000], [R84.64], P6 ;  /* 0x0b00000054027fae */ /* 0x000be2000b12184a */
[----:B------:R-:W-:-:S03]  /*3d80*/  IMAD.WIDE R110, R223, 0x4, R110 ;  /* 0x00000004df6e7825 */ /* 0x000fc600078e026e */
        /* <DEDUP_REMOVED lines=16> */
[----:B------:R1:W-:Y:S04]  /*3e90*/  LDGSTS.E [R166+0xba00], [R66.64], P6 ;  /* 0x0ba0000042a67fae */ /* 0x0003e8000b12184a */
        /* <DEDUP_REMOVED lines=15> */
[----:B------:R1:W-:Y:S01]  /*3f90*/  LDGSTS.E [R164+0xbe00], [R34.64], P6 ;  /* 0x0be0000022a47fae */ /* 0x0003e2000b12184a */
[----:B------:R-:W-:-:S03]  /*3fa0*/  ISETP.NE.U32.AND P6, PT, R220, RZ, PT ;  /* 0x000000ffdc00720c */ /* 0x000fc60003fc5070 */
[----:B------:R-:W0:Y:S04]  /*3fb0*/  LDGDEPBAR ;  /* 0x00000000000079af */ /* 0x000e280000000000 */
[----:B------:R-:W-:Y:S06]  /*3fc0*/  BAR.SYNC.DEFER_BLOCKING 0x0 ;  /* 0x0000000000007b1d */ /* 0x000fec0000010000 */
[----:B------:R-:W-:Y:S01]  /*3fd0*/  @!PT LDS RZ, [RZ] ;  /* 0x00000000fffff984 */ /* 0x000fe20000000800 */
[----:B------:R-:W-:Y:S01]  /*3fe0*/  @!PT LDS RZ, [RZ] ;  /* 0x00000000fffff984 */ /* 0x000fe20000000800 */
[----:B------:R-:W-:Y:S01]  /*3ff0*/  @!PT LDS RZ, [RZ] ;  /* 0x00000000fffff984 */ /* 0x000fe20000000800 */
[----:B------:R1:W-:Y:S01]  /*4000*/  LDGSTS.E [R0+0x4000], [R192.64], P5 ;  /* 0x04000000c0007fae */ /* 0x0003e2000a92184a */
[----:B------:R-:W-:-:S03]  /*4010*/  ISETP.GE.AND P5, PT, R214, UR4, PT ;  /* 0x00000004d6007c0c */ /* 0x000fc6000bfa6270 */
[----:B------:R2:W-:Y:S04]  /*4020*/  LDGSTS.E [R0+0x4400], [R190.64], P4 ;  /* 0x04400000be007fae */ /* 0x0005e8000a12184a */
[----:B------:R3:W-:Y:S01]  /*4030*/  LDGSTS.E [R0+0x4800], [R158.64], P2 ;  /* 0x048000009e007fae */ /* 0x0007e2000912184a */
[----:B-1----:R-:W-:-:S03]  /*4040*/  SEL R192, RZ, 0x4, P5 ;  /* 0x00000004ffc07807 */ /* 0x002fc60002800000 */
[----:B------:R1:W-:Y:S01]  /*4050*/  LDGSTS.E [R0+0x4c00], [R128.64], P0 ;  /* 0x04c0000080007fae */ /* 0x0003e2000812184a */
[----:B------:R-:W-:Y:S02]  /*4060*/  ISETP.GE.AND P5, PT, R212, UR4, PT ;  /* 0x00000004d4007c0c */ /* 0x000fe4000bfa6270 */
[----:B------:R-:W-:Y:S01]  /*4070*/  SEL R192, R192, RZ, P3 ;  /* 0x000000ffc0c07207 */ /* 0x000fe20001800000 */
[----:B------:R1:W-:Y:S01]  /*4080*/  LDGSTS.E [R0+0x5000], [R188.64], P1 ;  /* 0x05000000bc007fae */ /* 0x0003e2000892184a */
[----:B--2---:R-:W-:Y:S02]  /*4090*/  SEL R191, RZ, 0x4, P5 ;  /* 0x00000004ffbf7807 */ /* 0x004fe40002800000 */
[----:B------:R-:W-:Y:S01]  /*40a0*/  ISETP.GE.AND P5, PT, R182, UR4, PT ;  /* 0x00000004b6007c0c */ /* 0x000fe2000bfa6270 */
[----:B------:R2:W-:Y:S01]  /*40b0*/  LDGSTS.E [R0+0x5400], [R162.64], P6 ;  /* 0x05400000a2007fae */ /* 0x0005e2000b12184a */
[----:B------:R-:W-:Y:S02]  /*40c0*/  ISETP.NE.U32.AND P4, PT, R192, RZ, PT ;  /* 0x000000ffc000720c */ /* 0x000fe40003f85070 */
[----:B------:R-:W-:-:S02]  /*40d0*/  SEL R190, RZ, 0x4, P5 ;  /* 0x00000004ffbe7807 */ /* 0x000fc40002800000 */
[----:B------:R-:W-:Y:S02]  /*40e0*/  ISETP.GE.AND P5, PT, R180, UR4, PT ;  /* 0x00000004b4007c0c */ /* 0x000fe4000bfa6270 */
[----:B------:R-:W-:Y:S02]  /*40f0*/  ISETP.GE.AND P1, PT, R237, UR4, PT ;  /* 0x00000004ed007c0c */ /* 0x000fe4000bf26270 */
[----:B------:R-:W-:Y:S02]  /*4100*/  SEL R222, RZ, 0x4, P5 ;  /* 0x00000004ffde7807 */ /* 0x000fe40002800000 */
[----:B------:R-:W-:Y:S02]  /*4110*/  ISETP.GE.AND P5, PT, R178, UR4, PT ;  /* 0x00000004b2007c0c */ /* 0x000fe4000bfa6270 */
[----:B------:R-:W-:Y:S01]  /*4120*/  SEL R191, R191, RZ, P3 ;  /* 0x000000ffbfbf7207 */ /* 0x000fe20001800000 */
[----:B------:R2:W-:Y:S01]  /*4130*/  LDGSTS.E [R0+0x5800], [R150.64], P4 ;  /* 0x0580000096007fae */ /* 0x0005e2000a12184a */
[----:B---3--:R-:W-:-:S02]  /*4140*/  SEL R159, RZ, 0x4, P5 ;  /* 0x00000004ff9f7807 */ /* 0x008fc40002800000 */
[----:B------:R-:W-:Y:S02]  /*4150*/  ISETP.GE.AND P5, PT, R176, UR4, PT ;  /* 0x00000004b0007c0c */ /* 0x000fe4000bfa6270 */
[----:B-1----:R-:W-:Y:S02]  /*4160*/  SEL R189, RZ, 0x4, P1 ;  /* 0x00000004ffbd7807 */ /* 0x002fe40000800000 */
[----:B------:R-:W-:Y:S02]  /*4170*/  SEL R221, RZ, 0x4, P5 ;  /* 0x00000004ffdd7807 */ /* 0x000fe40002800000 */
[----:B------:R-:W-:Y:S02]  /*4180*/  ISETP.GE.AND P5, PT, R174, UR4, PT ;  /* 0x00000004ae007c0c */ /* 0x000fe4000bfa6270 */
[----:B------:R-:W-:Y:S02]  /*4190*/  ISETP.GE.AND P1, PT, R238, UR4, PT ;  /* 0x00000004ee007c0c */ /* 0x000fe4000bf26270 */
[----:B------:R-:W-:-:S02]  /*41a0*/  SEL R192, RZ, 0x4, P5 ;  /* 0x00000004ffc07807 */ /* 0x000fc40002800000 */
[----:B------:R-:W-:Y:S02]  /*41b0*/  ISETP.GE.AND P5, PT, R172, UR4, PT ;  /* 0x00000004ac007c0c */ /* 0x000fe4000bfa6270 */
[----:B------:R-:W-:Y:S02]  /*41c0*/  LOP3.LUT R237, R3, 0xa, RZ, 0xfc, !PT ;  /* 0x0000000a03ed7812 */ /* 0x000fe400078efcff */
[----:B------:R-:W-:Y:S02]  /*41d0*/  SEL R193, RZ, 0x4, P5 ;  /* 0x00000004ffc17807 */ /* 0x000fe40002800000 */
[----:B------:R-:W-:Y:S02]  /*41e0*/  ISETP.GE.AND P5, PT, R170, UR4, PT ;  /* 0x00000004aa007c0c */ /* 0x000fe4000bfa6270 */
[----:B------:R-:W-:Y:S02]  /*41f0*/  ISETP.NE.U32.AND P2, PT, R191, RZ, PT ;  /* 0x000000ffbf00720c */ /* 0x000fe40003f45070 */
[----:B------:R-:W-:-:S02]  /*4200*/  SEL R190, R190, RZ, P3 ;  /* 0x000000ffbebe7207 */ /* 0x000fc40001800000 */
[----:B------:R-:W-:Y:S02]  /*4210*/  SEL R191, RZ, 0x4, P5 ;  /* 0x00000004ffbf7807 */ /* 0x000fe40002800000 */
[----:B------:R-:W-:Y:S02]  /*4220*/  ISETP.GE.AND P5, PT, R169, UR4, PT ;  /* 0x00000004a9007c0c */ /* 0x000fe4000bfa6270 */
[----:B------:R-:W-:Y:S02]  /*4230*/  SEL R188, RZ, 0x4, P1 ;  /* 0x00000004ffbc7807 */ /* 0x000fe40000800000 */
[----:B------:R-:W-:Y:S02]  /*4240*/  SEL R222, R222, RZ, P3 ;  /* 0x000000ffdede7207 */ /* 0x000fe40001800000 */
[----:B------:R-:W-:Y:S01]  /*4250*/  ISETP.GE.AND P1, PT, R237, UR4, PT ;  /* 0x00000004ed007c0c */ /* 0x000fe2000bf26270 */
[----:B------:R1:W-:Y:S01]  /*4260*/  LDGSTS.E [R0+0x5c00], [R124.64], P2 ;  /* 0x05c000007c007fae */ /* 0x0003e2000912184a */
[----:B------:R-:W-:-:S02]  /*4270*/  LOP3.LUT R237, R3, 0xe, RZ, 0xfc, !PT ;  /* 0x0000000e03ed7812 */ /* 0x000fc400078efcff */
[----:B------:R-:W-:Y:S02]  /*4280*/  SEL R159, R159, RZ, P3 ;  /* 0x000000ff9f9f7207 */ /* 0x000fe40001800000 */
[----:B------:R-:W-:Y:S02]  /*4290*/  ISETP.NE.U32.AND P0, PT, R190, RZ, PT ;  /* 0x000000ffbe00720c */ /* 0x000fe40003f05070 */
[----:B------:R-:W-:Y:S02]  /*42a0*/  SEL R190, RZ, 0x4, P5 ;  /* 0x00000004ffbe7807 */ /* 0x000fe40002800000 */
[----:B------:R-:W-:Y:S02]  /*42b0*/  ISETP.NE.U32.AND P5, PT, R222, RZ, PT ;  /* 0x000000ffde00720c */ /* 0x000fe40003fa5070 */
[----:B------:R-:W-:Y:S02]  /*42c0*/  SEL R158, RZ, 0x4, P1 ;  /* 0x00000004ff9e7807 */ /* 0x000fe40000800000 */
[----:B------:R-:W-:-:S02]  /*42d0*/  ISETP.NE.U32.AND P1, PT, R159, RZ, PT ;  /* 0x000000ff9f00720c */ /* 0x000fc40003f25070 */
[----:B------:R-:W-:Y:S02]  /*42e0*/  ISETP.GE.AND P6, PT, R237, UR4, PT ;  /* 0x00000004ed007c0c */ /* 0x000fe4000bfc6270 */
[C---:B------:R-:W-:Y:S01]  /*42f0*/  LOP3.LUT R238, R3.reuse, 0x12, RZ, 0xfc, !PT ;  /* 0x0000001203ee7812 */ /* 0x040fe200078efcff */
[----:B------:R3:W-:Y:S01]  /*4300*/  LDGSTS.E [R0+0x6000], [R116.64], P0 ;  /* 0x0600000074007fae */ /* 0x0007e2000812184a */
[----:B--2---:R-:W-:Y:S02]  /*4310*/  SEL R162, RZ, 0x4, P6 ;  /* 0x00000004ffa27807 */ /* 0x004fe40003000000 */
[----:B------:R-:W-:Y:S01]  /*4320*/  ISETP.GE.AND P6, PT, R238, UR4, PT ;  /* 0x00000004ee007c0c */ /* 0x000fe2000bfc6270 */
[----:B------:R2:W-:Y:S01]  /*4330*/  LDGSTS.E [R0+0x6400], [R132.64], P5 ;  /* 0x0640000084007fae */ /* 0x0005e2000a92184a */
[----:B------:R-:W-:Y:S01]  /*4340*/  LOP3.LUT R237, R3, 0x16, RZ, 0xfc, !PT ;  /* 0x0000001603ed7812 */ /* 0x000fe200078efcff */
[----:B------:R-:W-:Y:S01]  /*4350*/  IMAD.MOV.U32 R238, RZ, RZ, 0x3f ;  /* 0x0000003fffee7424 */ /* 0x000fe200078e00ff */
[----:B------:R-:W-:Y:S01]  /*4360*/  SEL R221, R221, RZ, P3 ;  /* 0x000000ffdddd7207 */ /* 0x000fe20001800000 */
[----:B------:R2:W-:Y:S01]  /*4370*/  LDGSTS.E [R0+0x6800], [R120.64], P1 ;  /* 0x0680000078007fae */ /* 0x0005e2000892184a */
[----:B------:R-:W-:-:S02]  /*4380*/  SEL R192, R192, RZ, P3 ;  /* 0x000000ffc0c07207 */ /* 0x000fc40001800000 */
[----:B------:R-:W-:Y:S02]  /*4390*/  SEL R193, R193, RZ, P3 ;  /* 0x000000ffc1c17207 */ /* 0x000fe40001800000 */
[----:B------:R-:W-:Y:S02]  /*43a0*/  SEL R159, RZ, 0x4, P6 ;  /* 0x00000004ff9f7807 */ /* 0x000fe40003000000 */
[----:B------:R-:W-:Y:S02]  /*43b0*/  SEL R191, R191, RZ, P3 ;  /* 0x000000ffbfbf7207 */ /* 0x000fe40001800000 */
[----:B------:R-:W-:Y:S02]  /*43c0*/  ISETP.GE.AND P6, PT, R237, UR4, PT ;  /* 0x00000004ed007c0c */ /* 0x000fe4000bfc6270 */
[----:B------:R-:W-:Y:S01]  /*43d0*/  ISETP.NE.U32.AND P4, PT, R221, RZ, PT ;  /* 0x000000ffdd00720c */ /* 0x000fe20003f85070 */
[----:B------:R-:W1:Y:S01]  /*43e0*/  S2R R237, SR_TID.X ;  /* 0x0000000000ed7919 */ /* 0x000e620000002100 */
[----:B------:R-:W-:-:S02]  /*43f0*/  SEL R190, R190, RZ, P3 ;  /* 0x000000ffbebe7207 */ /* 0x000fc40001800000 */
[----:B------:R-:W-:Y:S02]  /*4400*/  ISETP.NE.U32.AND P2, PT, R192, RZ, PT ;  /* 0x000000ffc000720c */ /* 0x000fe40003f45070 */
[----:B------:R-:W-:Y:S02]  /*4410*/  ISETP.NE.U32.AND P0, PT, R193, RZ, PT ;  /* 0x000000ffc100720c */ /* 0x000fe40003f05070 */
[----:B------:R-:W-:Y:S02]  /*4420*/  ISETP.NE.U32.AND P5, PT, R191, RZ, PT ;  /* 0x000000ffbf00720c */ /* 0x000fe40003fa5070 */
[----:B------:R-:W-:Y:S02]  /*4430*/  SEL R129, RZ, 0x4, P6 ;  /* 0x00000004ff817807 */ /* 0x000fe40003000000 */
[----:B------:R-:W-:Y:S01]  /*4440*/  ISETP.NE.U32.AND P1, PT, R190, RZ, PT ;  /* 0x000000ffbe00720c */ /* 0x000fe20003f25070 */
[----:B------:R2:W-:Y:S01]  /*4450*/  LDGSTS.E [R0+0x6c00], [R154.64], P4 ;  /* 0x06c000009a007fae */ /* 0x0005e2000a12184a */
[----:B------:R-:W-:-:S02]  /*4460*/  ISETP.GE.AND P6, PT, R213, UR4, PT ;  /* 0x00000004d5007c0c */ /* 0x000fc4000bfc6270 */
[----:B------:R-:W-:Y:S01]  /*4470*/  SEL R189, R189, RZ, P3 ;  /* 0x000000ffbdbd7207 */ /* 0x000fe20001800000 */
[----:B------:R2:W-:Y:S01]  /*4480*/  LDGSTS.E [R0+0x7000], [R186.64], P2 ;  /* 0x07000000ba007fae */ /* 0x0005e2000912184a */
[----:B------:R-:W-:Y:S02]  /*4490*/  SEL R151, RZ, 0x4, P6 ;  /* 0x00000004ff977807 */ /* 0x000fe40003000000 */
[----:B------:R-:W-:Y:S01]  /*44a0*/  ISETP.GE.AND P6, PT, R211, UR4, PT ;  /* 0x00000004d3007c0c */ /* 0x000fe2000bfc6270 */
[----:B------:R2:W-:Y:S01]  /*44b0*/  LDGSTS.E [R0+0x7400], [R184.64], P0 ;  /* 0x07400000b8007fae */ /* 0x0005e2000812184a */
[----:B------:R-:W-:Y:S02]  /*44c0*/  SEL R188, R188, RZ, P3 ;  /* 0x000000ffbcbc7207 */ /* 0x000fe40001800000 */
[----:B------:R-:W-:Y:S01]  /*44d0*/  SEL R158, R158, RZ, P3 ;  /* 0x000000ff9e9e7207 */ /* 0x000fe20001800000 */
[----:B------:R2:W-:Y:S01]  /*44e0*/  LDGSTS.E [R0+0x7800], [R160.64], P5 ;  /* 0x07800000a0007fae */ /* 0x0005e2000a92184a */
[----:B------:R-:W-:-:S02]  /*44f0*/  SEL R162, R162, RZ, P3 ;  /* 0x000000ffa2a27207 */ /* 0x000fc40001800000 */
[----:B------:R-:W-:Y:S01]  /*4500*/  SEL R150, RZ, 0x4, P6 ;  /* 0x00000004ff967807 */ /* 0x000fe20003000000 */
[----:B------:R2:W-:Y:S01]  /*4510*/  LDGSTS.E [R0+0x7c00], [R156.64], P1 ;  /* 0x07c000009c007fae */ /* 0x0005e2000892184a */
[----:B------:R-:W-:Y:S02]  /*4520*/  ISETP.NE.U32.AND P4, PT, R189, RZ, PT ;  /* 0x000000ffbd00720c */ /* 0x000fe40003f85070 */
[----:B------:R-:W-:Y:S02]  /*4530*/  SEL R159, R159, RZ, P3 ;  /* 0x000000ff9f9f7207 */ /* 0x000fe40001800000 */
[----:B------:R-:W-:Y:S02]  /*4540*/  ISETP.GE.AND P6, PT, R181, UR4, PT ;  /* 0x00000004b5007c0c */ /* 0x000fe4000bfc6270 */
[----:B------:R-:W-:Y:S02]  /*4550*/  ISETP.NE.U32.AND P2, PT, R188, RZ, PT ;  /* 0x000000ffbc00720c */ /* 0x000fe40003f45070 */
[----:B------:R-:W-:-:S02]  /*4560*/  ISETP.NE.U32.AND P0, PT, R158, RZ, PT ;  /* 0x000000ff9e00720c */ /* 0x000fc40003f05070 */
[----:B------:R-:W-:Y:S02]  /*4570*/  ISETP.NE.U32.AND P5, PT, R162, RZ, PT ;  /* 0x000000ffa200720c */ /* 0x000fe40003fa5070 */
[----:B------:R-:W-:Y:S01]  /*4580*/  ISETP.NE.U32.AND P1, PT, R159, RZ, PT ;  /* 0x000000ff9f00720c */ /* 0x000fe20003f25070 */
[----:B------:R2:W-:Y:S01]  /*4590*/  LDGSTS.E [R136+0x4200], [R152.64], P4 ;  /* 0x0420000098887fae */ /* 0x0005e2000a12184a */
[----:B------:R-:W-:Y:S02]  /*45a0*/  SEL R128, RZ, 0x4, P6 ;  /* 0x00000004ff807807 */ /* 0x000fe40003000000 */
[----:B------:R-:W-:Y:S02]  /*45b0*/  ISETP.GE.AND P6, PT, R179, UR4, PT ;  /* 0x00000004b3007c0c */ /* 0x000fe4000bfc6270 */
[----:B------:R-:W-:Y:S01]  /*45c0*/  SEL R129, R129, RZ, P3 ;  /* 0x000000ff81817207 */ /* 0x000fe20001800000 */
[----:B------:R2:W-:Y:S01]  /*45d0*/  LDGSTS.E [R136+0x4600], [R134.64], P2 ;  /* 0x0460000086887fae */ /* 0x0005e2000912184a */
[----:B-1----:R-:W-:-:S02]  /*45e0*/  SEL R125, RZ, 0x4, P6 ;  /* 0x00000004ff7d7807 */ /* 0x002fc40003000000 */
[----:B------:R-:W-:Y:S01]  /*45f0*/  SEL R151, R151, RZ, P3 ;  /* 0x000000ff97977207 */ /* 0x000fe20001800000 */
[----:B------:R2:W-:Y:S01]  /*4600*/  LDGSTS.E [R136+0x4a00], [R130.64], P0 ;  /* 0x04a0000082887fae */ /* 0x0005e2000812184a */
[----:B------:R-:W-:Y:S02]  /*4610*/  SEL R150, R150, RZ, P3 ;  /* 0x000000ff96967207 */ /* 0x000fe40001800000 */
[----:B------:R-:W-:Y:S01]  /*4620*/  SEL R128, R128, RZ, P3 ;  /* 0x000000ff80807207 */ /* 0x000fe20001800000 */
[----:B------:R2:W-:Y:S01]  /*4630*/  LDGSTS.E [R136+0x4e00], [R126.64], P5 ;  /* 0x04e000007e887fae */ /* 0x0005e2000a92184a */
[----:B------:R-:W-:Y:S02]  /*4640*/  ISETP.NE.U32.AND P4, PT, R129, RZ, PT ;  /* 0x000000ff8100720c */ /* 0x000fe40003f85070 */
[----:B------:R-:W-:Y:S01]  /*4650*/  SEL R125, R125, RZ, P3 ;  /* 0x000000ff7d7d7207 */ /* 0x000fe20001800000 */
[----:B------:R2:W-:Y:S01]  /*4660*/  LDGSTS.E [R136+0x5200], [R122.64], P1 ;  /* 0x052000007a887fae */ /* 0x0005e2000892184a */
[----:B------:R-:W-:-:S02]  /*4670*/  ISETP.NE.U32.AND P2, PT, R151, RZ, PT ;  /* 0x000000ff9700720c */ /* 0x000fc40003f45070 */
[----:B------:R-:W-:Y:S02]  /*4680*/  ISETP.NE.U32.AND P0, PT, R150, RZ, PT ;  /* 0x000000ff9600720c */ /* 0x000fe40003f05070 */
[----:B------:R-:W-:Y:S02]  /*4690*/  ISETP.NE.U32.AND P5, PT, R128, RZ, PT ;  /* 0x000000ff8000720c */ /* 0x000fe40003fa5070 */
[----:B------:R-:W-:Y:S02]  /*46a0*/  ISETP.NE.U32.AND P1, PT, R125, RZ, PT ;  /* 0x000000ff7d00720c */ /* 0x000fe40003f25070 */
[----:B------:R-:W-:Y:S01]  /*46b0*/  ISETP.GE.AND P6, PT, R177, UR4, PT ;  /* 0x00000004b1007c0c */ /* 0x000fe2000bfc6270 */
[----:B------:R2:W-:Y:S01]  /*46c0*/  LDGSTS.E [R136+0x5600], [R118.64], P4 ;  /* 0x0560000076887fae */ /* 0x0005e2000a12184a */
[----:B------:R-:W-:Y:S02]  /*46d0*/  LOP3.LUT R239, R237, 0x3f, RZ, 0xc0, !PT ;  /* 0x0000003fedef7812 */ /* 0x000fe400078ec0ff */
[----:B------:R-:W-:Y:S01]  /*46e0*/  SEL R124, RZ, 0x4, P6 ;  /* 0x00000004ff7c7807 */ /* 0x000fe20003000000 */
[----:B------:R1:W-:Y:S01]  /*46f0*/  LDGSTS.E [R136+0x5a00], [R114.64], P2 ;  /* 0x05a0000072887fae */ /* 0x0003e2000912184a */
[----:B------:R-:W-:-:S02]  /*4700*/  ISETP.GE.AND P2, PT, R175, UR4, PT ;  /* 0x00000004af007c0c */ /* 0x000fc4000bf46270 */
[----:B------:R-:W-:Y:S01]  /*4710*/  SEL R124, R124, RZ, P3 ;  /* 0x000000ff7c7c7207 */ /* 0x000fe20001800000 */
[----:B------:R2:W-:Y:S01]  /*4720*/  LDGSTS.E [R136+0x5e00], [R110.64], P0 ;  /* 0x05e000006e887fae */ /* 0x0005e2000812184a */
[----:B---3--:R-:W-:Y:S02]  /*4730*/  SEL R116, RZ, 0x4, P2 ;  /* 0x00000004ff747807 */ /* 0x008fe40001000000 */
[----:B------:R-:W-:Y:S01]  /*4740*/  ISETP.NE.U32.AND P4, PT, R124, RZ, PT ;  /* 0x000000ff7c00720c */ /* 0x000fe20003f85070 */
[----:B------:R3:W-:Y:S01]  /*4750*/  LDGSTS.E [R136+0x6200], [R112.64], P5 ;  /* 0x0620000070887fae */ /* 0x0007e2000a92184a */
[----:B------:R-:W-:Y:S02]  /*4760*/  ISETP.GE.AND P5, PT, R173, UR4, PT ;  /* 0x00000004ad007c0c */ /* 0x000fe4000bfa6270 */
[----:B------:R-:W-:Y:S01]  /*4770*/  ISETP.GE.AND P2, PT, R239, UR4, PT ;  /* 0x00000004ef007c0c */ /* 0x000fe2000bf46270 */
[----:B------:R4:W-:Y:S01]  /*4780*/  LDGSTS.E [R136+0x6600], [R108.64], P1 ;  /* 0x066000006c887fae */ /* 0x0009e2000892184a */
[----:B------:R-:W-:-:S02]  /*4790*/  ISETP.GE.AND P1, PT, R171, UR4, PT ;  /* 0x00000004ab007c0c */ /* 0x000fc4000bf26270 */
[----:B-1----:R-:W-:Y:S01]  /*47a0*/  SEL R114, RZ, 0x4, P5 ;  /* 0x00000004ff727807 */ /* 0x002fe20002800000 */
[----:B--2---:R-:W-:Y:S01]  /*47b0*/  IMAD.U32 R111, RZ, RZ, UR5 ;  /* 0x00000005ff6f7e24 */ /* 0x004fe2000f8e00ff */
[----:B------:R-:W-:Y:S02]  /*47c0*/  SEL R115, RZ, 0x4, P1 ;  /* 0x00000004ff737807 */ /* 0x000fe40000800000 */
[----:B------:R-:W-:Y:S01]  /*47d0*/  ISETP.GE.AND P1, PT, R168, UR4, PT ;  /* 0x00000004a8007c0c */ /* 0x000fe2000bf26270 */
[----:B------:R1:W-:Y:S01]  /*47e0*/  LDGSTS.E [R136+0x6a00], [R104.64], P4 ;  /* 0x06a0000068887fae */ /* 0x0003e2000a12184a */
[----:B------:R-:W-:Y:S01]  /*47f0*/  ISETP.GE.AND P5, PT, R167, UR4, PT ;  /* 0x00000004a7007c0c */ /* 0x000fe2000bfa6270 */
[----:B---3--:R-:W-:Y:S01]  /*4800*/  IMAD.U32 R113, RZ, RZ, UR5 ;  /* 0x00000005ff717e24 */ /* 0x008fe2000f8e00ff */
[----:B------:R-:W-:Y:S01]  /*4810*/  SEL R110, RZ, 0x4, P1 ;  /* 0x00000004ff6e7807 */ /* 0x000fe20000800000 */
[----:B----4-:R-:W-:Y:S01]  /*4820*/  IMAD.U32 R109, RZ, RZ, UR5 ;  /* 0x00000005ff6d7e24 */ /* 0x010fe2000f8e00ff */
[----:B------:R-:W-:Y:S01]  /*4830*/  SEL R116, R116, RZ, P3 ;  /* 0x000000ff74747207 */ /* 0x000fe20001800000 */
[----:B------:R-:W-:Y:S01]  /*4840*/  IMAD.WIDE R94, R111, 0x4, R94 ;  /* 0x000000046f5e7825 */ /* 0x000fe200078e025e */
[----:B------:R-:W-:-:S02]  /*4850*/  SEL R108, RZ, 0x4, P5 ;  /* 0x00000004ff6c7807 */ /* 0x000fc40002800000 */
[----:B------:R-:W-:Y:S01]  /*4860*/  SEL R114, R114, RZ, P3 ;  /* 0x000000ff72727207 */ /* 0x000fe20001800000 */
[----:B------:R-:W-:Y:S01]  /*4870*/  IMAD.WIDE R106, R109, 0x4, R106 ;  /* 0x000000046d6a7825 */ /* 0x000fe200078e026a */
[----:B------:R-:W-:Y:S02]  /*4880*/  SEL R117, RZ, 0x4, P2 ;  /* 0x00000004ff757807 */ /* 0x000fe40001000000 */
[----:B------:R-:W-:Y:S01]  /*4890*/  SEL R115, R115, RZ, P3 ;  /* 0x000000ff73737207 */ /* 0x000fe20001800000 */
[----:B------:R-:W-:Y:S01]  /*48a0*/  IMAD.WIDE R92, R109, 0x4, R92 ;  /* 0x000000046d5c7825 */ /* 0x000fe200078e025c */
[----:B------:R-:W-:Y:S02]  /*48b0*/  SEL R110, R110, RZ, P3 ;  /* 0x000000ff6e6e7207 */ /* 0x000fe40001800000 */
[----:B------:R-:W-:Y:S01]  /*48c0*/  ISETP.NE.U32.AND P0, PT, R116, RZ, PT ;  /* 0x000000ff7400720c */ /* 0x000fe20003f05070 */
[----:B------:R-:W-:Y:S01]  /*48d0*/  IMAD.WIDE R90, R111, 0x4, R90 ;  /* 0x000000046f5a7825 */ /* 0x000fe200078e025a */
[----:B------:R-:W-:-:S02]  /*48e0*/  SEL R108, R108, RZ, P3 ;  /* 0x000000ff6c6c7207 */ /* 0x000fc40001800000 */
[----:B------:R-:W-:Y:S01]  /*48f0*/  ISETP.NE.U32.AND P1, PT, R114, RZ, PT ;  /* 0x000000ff7200720c */ /* 0x000fe20003f25070 */
[----:B------:R-:W-:Y:S01]  /*4900*/  IMAD.WIDE R88, R113, 0x4, R88 ;  /* 0x0000000471587825 */ /* 0x000fe200078e0258 */
[----:B------:R-:W-:Y:S02]  /*4910*/  SEL R117, R117, RZ, P3 ;  /* 0x000000ff75757207 */ /* 0x000fe40001800000 */
[----:B------:R-:W-:Y:S01]  /*4920*/  ISETP.NE.U32.AND P5, PT, R115, RZ, PT ;  /* 0x000000ff7300720c */ /* 0x000fe20003fa5070 */
[----:B------:R-:W-:Y:S01]  /*4930*/  IMAD.U32 R115, RZ, RZ, UR5 ;  /* 0x00000005ff737e24 */ /* 0x000fe2000f8e00ff */
[----:B------:R-:W-:Y:S01]  /*4940*/  ISETP.NE.U32.AND P3, PT, R110, RZ, PT ;  /* 0x000000ff6e00720c */ /* 0x000fe20003f65070 */
[----:B-1----:R-:W-:Y:S01]  /*4950*/  IMAD.U32 R105, RZ, RZ, UR5 ;  /* 0x00000005ff697e24 */ /* 0x002fe2000f8e00ff */
[----:B------:R-:W-:Y:S01]  /*4960*/  ISETP.NE.U32.AND P4, PT, R108, RZ, PT ;  /* 0x000000ff6c00720c */ /* 0x000fe20003f85070 */
[----:B------:R1:W-:Y:S01]  /*4970*/  LDGSTS.E [R136+0x6e00], [R32.64], P0 ;  /* 0x06e0000020887fae */ /* 0x0003e2000812184a */
[----:B------:R-:W-:Y:S01]  /*4980*/  ISETP.NE.U32.AND P2, PT, R117, RZ, PT ;  /* 0x000000ff7500720c */ /* 0x000fe20003f45070 */
[----:B------:R-:W-:Y:S01]  /*4990*/  IMAD.U32 R117, RZ, RZ, UR5 ;  /* 0x00000005ff757e24 */ /* 0x000fe2000f8e00ff */
[----:B------:R-:W-:Y:S01]  /*49a0*/  IADD3 R238, R238, c[0x0][0x180], RZ ;  /* 0x00006000eeee7a10 */ /* 0x000fe20007ffe0ff */
[----:B------:R1:W-:Y:S01]  /*49b0*/  LDGSTS.E [R136+0x7200], [R96.64], P1 ;  /* 0x0720000060887fae */ /* 0x0003e2000892184a */
[----:B------:R-:W-:-:S02]  /*49c0*/  IMAD.WIDE R86, R115, 0x4, R86 ;  /* 0x0000000473567825 */ /* 0x000fc400078e0256 */
[----:B------:R-:W-:Y:S01]  /*49d0*/  ISETP.GT.AND P6, PT, R238, 0x3f, PT ;  /* 0x0000003fee00780c */ /* 0x000fe20003fc4270 */
[----:B------:R1:W-:Y:S01]  /*49e0*/  LDGSTS.E [R136+0x7600], [R102.64], P5 ;  /* 0x0760000066887fae */ /* 0x0003e2000a92184a */
[----:B-----5:R-:W-:-:S03]  /*49f0*/  IMAD.WIDE R84, R117, 0x4, R84 ;  /* 0x0000000475547825 */ /* 0x020fc600078e0254 */
[----:B------:R1:W-:Y:S01]  /*4a00*/  LDGSTS.E [R136+0x7a00], [R100.64], P3 ;  /* 0x07a0000064887fae */ /* 0x0003e2000992184a */
[----:B------:R-:W-:-:S03]  /*4a10*/  IMAD.WIDE R82, R115, 0x4, R82 ;  /* 0x0000000473527825 */ /* 0x000fc600078e0252 */
[----:B------:R1:W-:Y:S01]  /*4a20*/  LDGSTS.E [R136+0x7e00], [R98.64], P4 ;  /* 0x07e0000062887fae */ /* 0x0003e2000a12184a */
[----:B------:R-:W-:-:S03]  /*4a30*/  IMAD.WIDE R80, R105, 0x4, R80 ;  /* 0x0000000469507825 */ /* 0x000fc600078e0250 */
[----:B------:R-:W0:Y:S01]  /*4a40*/  LDGDEPBAR ;  /* 0x00000000000079af */ /* 0x000e220000000000 */
        /* <DEDUP_REMOVED lines=55> */
[----:B------:R-:W0:Y:S01]  /*4dc0*/  LDGDEPBAR ;  /* 0x00000000000079af */ /* 0x000e220000000000 */
[----:B------:R-:W-:Y:S05]  /*4dd0*/  @P6 BRA `(.L_x_0) ;  /* 0x0000013000006947 */ /* 0x000fea0003800000 */
[----:B------:R-:W-:Y:S01]  /*4de0*/  IMAD.SHL.U32 R183, R237, 0x40, RZ ;  /* 0x00000040edb77824 */ /* 0x000fe200078e00ff */
[----:B-1----:R-:W-:Y:S01]  /*4df0*/  CS2R R84, SRZ ;  /* 0x0000000000547805 */ /* 0x002fe2000001ff00 */
[----:B------:R-:W-:Y:S01]  /*4e00*/  CS2R R86, SRZ ;  /* 0x0000000000567805 */ /* 0x000fe2000001ff00 */
        /* <DEDUP_REMOVED lines=14> */
[----:B------:R-:W-:Y:S01]  /*4ef0*/  LOP3.LUT R183, R183, 0x800, RZ, 0xc0, !PT ;  /* 0x00000800b7b77812 */ /* 0x000fe200078ec0ff */
[----:B------:R-:W-:Y:S05]  /*4f00*/  BRA `(.L_x_1) ;  /* 0x0000338000007947 */ /* 0x000fea0003800000 */
.L_x_0:
[----:B-1----:R-:W-:Y:S01]  /*4f10*/  IMAD R34, R239, c[0x0][0x18c], RZ ;  /* 0x00006300ef227a24 */ /* 0x002fe200078e02ff */
[----:B------:R-:W-:Y:S01]  /*4f20*/  SHF.R.S32.HI R151, RZ, 0x1f, R6 ;  /* 0x0000001fff977819 */ /* 0x000fe20000011406 */
[----:B------:R-:W-:Y:S01]  /*4f30*/  USHF.R.S32.HI UR8, URZ, 0x1f, UR5 ;  /* 0x0000001f3f087899 */ /* 0x000fe20008011405 */
[----:B------:R-:W-:Y:S01]  /*4f40*/  SHF.R.S32.HI R33, RZ, 0x1f, R210 ;  /* 0x0000001fff217819 */ /* 0x000fe200000114d2 */
[----:B------:R-:W-:Y:S01]  /*4f50*/  USHF.L.U32 UR4, UR5, 0x3, URZ ;  /* 0x0000000305047899 */ /* 0x000fe2000800063f */
[----:B------:R-:W-:Y:S01]  /*4f60*/  SHF.R.S32.HI R32, RZ, 0x1f, R34 ;  /* 0x0000001fff207819 */ /* 0x000fe20000011422 */
[----:B------:R-:W-:Y:S01]  /*4f70*/  USHF.L.U64.HI UR7, UR5, 0x3, UR8 ;  /* 0x0000000305077899 */ /* 0x000fe20008010208 */
[----:B------:R-:W-:Y:S01]  /*4f80*/  SHF.L.U64.HI R151, R6, 0x2, R151 ;  /* 0x0000000206977819 */ /* 0x000fe20000010297 */
[----:B------:R-:W-:Y:S01]  /*4f90*/  IMAD.SHL.U32 R42, R237, 0x2, RZ ;  /* 0x00000002ed2a7824 */ /* 0x000fe200078e00ff */
[----:B------:R-:W-:Y:S01]  /*4fa0*/  SHF.L.U64.HI R6, R34, 0x2, R32 ;  /* 0x0000000222067819 */ /* 0x000fe20000010220 */
[----:B------:R-:W-:Y:S01]  /*4fb0*/  IMAD R193, R177, c[0x0][0x188], RZ ;  /* 0x00006200b1c17a24 */ /* 0x000fe200078e02ff */
[----:B------:R-:W-:Y:S01]  /*4fc0*/  LOP3.LUT R32, R237, 0x7, RZ, 0xc0, !PT ;  /* 0x00000007ed207812 */ /* 0x000fe200078ec0ff */
[----:B------:R-:W-:Y:S01]  /*4fd0*/  IMAD R192, R178, c[0x0][0x188], RZ ;  /* 0x00006200b2c07a24 */ /* 0x000fe200078e02ff */
[----:B------:R-:W-:Y:S01]  /*4fe0*/  SHF.L.U64.HI R132, R210, 0x2, R33 ;  /* 0x00000002d2847819 */ /* 0x000fe20000010221 */
[----:B------:R-:W-:Y:S01]  /*4ff0*/  IMAD R191, R179, c[0x0][0x188], RZ ;  /* 0x00006200b3bf7a24 */ /* 0x000fe200078e02ff */
[----:B------:R-:W-:Y:S01]  /*5000*/  LEA R79, P1, R197, UR4, 0x2 ;  /* 0x00000004c54f7c11 */ /* 0x000fe2000f8210ff */
[----:B------:R-:W-:Y:S01]  /*5010*/  IMAD R33, R32, 0x110, RZ ;  /* 0x0000011020217824 */ /* 0x000fe200078e02ff */
[----:B------:R-:W-:Y:S01]  /*5020*/  SHF.R.S32.HI R32, RZ, 0x1f, R197 ;  /* 0x0000001fff207819 */ /* 0x000fe200000114c5 */
[----:B------:R-:W-:Y:S01]  /*5030*/  IMAD R190, R180, c[0x0][0x188], RZ ;  /* 0x00006200b4be7a24 */ /* 0x000fe200078e02ff */
[----:B------:R-:W-:Y:S01]  /*5040*/  SHF.R.S32.HI R35, RZ, 0x1f, R198 ;  /* 0x0000001fff237819 */ /* 0x000fe200000114c6 */
[----:B------:R-:W-:Y:S01]  /*5050*/  IMAD R189, R181, c[0x0][0x188], RZ ;  /* 0x00006200b5bd7a24 */ /* 0x000fe200078e02ff */
[----:B------:R-:W-:Y:S01]  /*5060*/  LEA R81, P0, R198, UR4, 0x2 ;  /* 0x00000004c6517c11 */ /* 0x000fe2000f8010ff */
[----:B------:R-:W-:Y:S01]  /*5070*/  IMAD R188, R182, c[0x0][0x188], RZ ;  /* 0x00006200b6bc7a24 */ /* 0x000fe200078e02ff */
[----:B------:R-:W-:Y:S01]  /*5080*/  LEA.HI.X R69, R197, UR7, R32, 0x2, P1 ;  /* 0x00000007c5457c11 */ /* 0x000fe200088f1420 */
[----:B------:R-:W-:Y:S01]  /*5090*/  IMAD R197, R173, c[0x0][0x188], RZ ;  /* 0x00006200adc57a24 */ /* 0x000fe200078e02ff */
[----:B------:R-:W-:Y:S01]  /*50a0*/  LOP3.LUT R42, R33, 0x30, R42, 0x78, !PT ;  /* 0x00000030212a7812 */ /* 0x000fe200078e782a */
[----:B------:R-:W-:Y:S01]  /*50b0*/  IMAD R187, R211, c[0x0][0x188], RZ ;  /* 0x00006200d3bb7a24 */ /* 0x000fe200078e02ff */
[----:B------:R-:W-:Y:S01]  /*50c0*/  LEA.HI.X R70, R198, UR7, R35, 0x2, P0 ;  /* 0x00000007c6467c11 */ /* 0x000fe200080f1423 */
[----:B------:R-:W-:Y:S01]  /*50d0*/  IMAD R198, R172, c[0x0][0x188], RZ ;  /* 0x00006200acc67a24 */ /* 0x000fe200078e02ff */
[----:B------:R-:W-:Y:S01]  /*50e0*/  SHF.R.S32.HI R32, RZ, 0x1f, R195 ;  /* 0x0000001fff207819 */ /* 0x000fe200000114c3 */
[----:B------:R-:W-:Y:S01]  /*50f0*/  IMAD R186, R212, c[0x0][0x188], RZ ;  /* 0x00006200d4ba7a24 */ /* 0x000fe200078e02ff */
[----:B------:R-:W-:Y:S01]  /*5100*/  LEA R80, P1, R195, UR4, 0x2 ;  /* 0x00000004c3507c11 */ /* 0x000fe2000f8210ff */
[----:B------:R-:W-:Y:S01]  /*5110*/  IMAD R185, R213, c[0x0][0x188], RZ ;  /* 0x00006200d5b97a24 */ /* 0x000fe200078e02ff */
[----:B------:R-:W-:Y:S01]  /*5120*/  SHF.R.S32.HI R33, RZ, 0x1f, R196 ;  /* 0x0000001fff217819 */ /* 0x000fe200000114c4 */
[----:B------:R-:W-:Y:S01]  /*5130*/  IMAD R184, R214, c[0x0][0x188], RZ ;  /* 0x00006200d6b87a24 */ /* 0x000fe200078e02ff */
[----:B------:R-:W-:Y:S01]  /*5140*/  SHF.R.S32.HI R47, RZ, 0x1f, R194 ;  /* 0x0000001fff2f7819 */ /* 0x000fe200000114c2 */
[----:B------:R-:W-:Y:S01]  /*5150*/  CS2R R84, SRZ ;  /* 0x0000000000547805 */ /* 0x000fe2000001ff00 */
[----:B------:R-:W-:Y:S01]  /*5160*/  LEA R82, P0, R196, UR4, 0x2 ;  /* 0x00000004c4527c11 */ /* 0x000fe2000f8010ff */
[----:B------:R-:W-:Y:S01]  /*5170*/  CS2R R86, SRZ ;  /* 0x0000000000567805 */ /* 0x000fe2000001ff00 */
[----:B------:R-:W-:Y:S01]  /*5180*/  LEA R77, P2, R194, UR4, 0x2 ;  /* 0x00000004c24d7c11 */ /* 0x000fe2000f8410ff */
[----:B------:R-:W-:Y:S01]  /*5190*/  CS2R R72, SRZ ;  /* 0x0000000000487805 */ /* 0x000fe2000001ff00 */
[----:B------:R-:W-:Y:S01]  /*51a0*/  SHF.R.S32.HI R46, RZ, 0x1f, R183 ;  /* 0x0000001fff2e7819 */ /* 0x000fe200000114b7 */
[----:B------:R-:W-:Y:S01]  /*51b0*/  CS2R R74, SRZ ;  /* 0x00000000004a7805 */ /* 0x000fe2000001ff00 */
[----:B------:R-:W-:Y:S01]  /*51c0*/  LEA R71, P3, R183, UR4, 0x2 ;  /* 0x00000004b7477c11 */ /* 0x000fe2000f8610ff */
[----:B------:R-:W-:Y:S01]  /*51d0*/  CS2R R64, SRZ ;  /* 0x0000000000407805 */ /* 0x000fe2000001ff00 */
[----:B------:R-:W-:Y:S01]  /*51e0*/  LEA.HI.X R53, R195, UR7, R32, 0x2, P1 ;  /* 0x00000007c3357c11 */ /* 0x000fe200088f1420 */
[----:B------:R-:W-:Y:S01]  /*51f0*/  IMAD R195, R175, c[0x0][0x188], RZ ;  /* 0x00006200afc37a24 */ /* 0x000fe200078e02ff */
[----:B------:R-:W-:Y:S01]  /*5200*/  LEA.HI.X R54, R196, UR7, R33, 0x2, P0 ;  /* 0x00000007c4367c11 */ /* 0x000fe200080f1421 */
[----:B------:R-:W-:Y:S01]  /*5210*/  IMAD R196, R174, c[0x0][0x188], RZ ;  /* 0x00006200aec47a24 */ /* 0x000fe200078e02ff */
[----:B------:R-:W-:Y:S01]  /*5220*/  LEA.HI.X R47, R194, UR7, R47, 0x2, P2 ;  /* 0x00000007c22f7c11 */ /* 0x000fe200090f142f */
[----:B------:R-:W-:Y:S01]  /*5230*/  IMAD R194, R176, c[0x0][0x188], RZ ;  /* 0x00006200b0c27a24 */ /* 0x000fe200078e02ff */
[----:B------:R-:W-:Y:S01]  /*5240*/  SHF.R.S32.HI R44, RZ, 0x1f, R31 ;  /* 0x0000001fff2c7819 */ /* 0x000fe2000001141f */
[----:B------:R-:W-:Y:S01]  /*5250*/  CS2R R66, SRZ ;  /* 0x0000000000427805 */ /* 0x000fe2000001ff00 */
[----:B------:R-:W-:Y:S01]  /*5260*/  LEA R76, P1, R31, UR4, 0x2 ;  /* 0x000000041f4c7c11 */ /* 0x000fe2000f8210ff */
[----:B------:R-:W-:Y:S01]  /*5270*/  CS2R R96, SRZ ;  /* 0x0000000000607805 */ /* 0x000fe2000001ff00 */
[----:B------:R-:W-:Y:S01]  /*5280*/  LEA.HI.X R46, R183, UR7, R46, 0x2, P3 ;  /* 0x00000007b72e7c11 */ /* 0x000fe200098f142e */
[----:B------:R-:W-:Y:S01]  /*5290*/  IMAD.SHL.U32 R183, R237, 0x40, RZ ;  /* 0x00000040edb77824 */ /* 0x000fe200078e00ff */
[----:B------:R-:W-:Y:S01]  /*52a0*/  SHF.R.S32.HI R34, RZ, 0x1f, R137 ;  /* 0x0000001fff227819 */ /* 0x000fe20000011489 */
[----:B------:R-:W-:Y:S01]  /*52b0*/  CS2R R98, SRZ ;  /* 0x0000000000627805 */ /* 0x000fe2000001ff00 */
[----:B------:R-:W-:Y:S01]  /*52c0*/  SHF.R.S32.HI R33, RZ, 0x1f, R30 ;  /* 0x0000001fff217819 */ /* 0x000fe2000001141e */
[----:B------:R-:W-:Y:S01]  /*52d0*/  CS2R R88, SRZ ;  /* 0x0000000000587805 */ /* 0x000fe2000001ff00 */
[----:B------:R-:W-:Y:S01]  /*52e0*/  LEA R78, P0, R137, UR4, 0x2 ;  /* 0x00000004894e7c11 */ /* 0x000fe2000f8010ff */
[----:B------:R-:W-:Y:S01]  /*52f0*/  CS2R R90, SRZ ;  /* 0x00000000005a7805 */ /* 0x000fe2000001ff00 */
[C---:B------:R-:W-:Y:S01]  /*5300*/  LEA R55, P2, R30.reuse, UR4, 0x2 ;  /* 0x000000041e377c11 */ /* 0x040fe2000f8410ff */
[----:B------:R-:W-:Y:S01]  /*5310*/  CS2R R60, SRZ ;  /* 0x00000000003c7805 */ /* 0x000fe2000001ff00 */
[----:B------:R-:W-:Y:S01]  /*5320*/  SHF.R.S32.HI R32, RZ, 0x1f, R29 ;  /* 0x0000001fff207819 */ /* 0x000fe2000001141d */
[----:B------:R-:W-:Y:S01]  /*5330*/  CS2R R62, SRZ ;  /* 0x00000000003e7805 */ /* 0x000fe2000001ff00 */
[----:B------:R-:W-:Y:S01]  /*5340*/  LEA R52, P3, R29, UR4, 0x2 ;  /* 0x000000041d347c11 */ /* 0x000fe2000f8610ff */
[----:B------:R-:W-:Y:S01]  /*5350*/  CS2R R56, SRZ ;  /* 0x0000000000387805 */ /* 0x000fe2000001ff00 */
[----:B------:R-:W-:Y:S01]  /*5360*/  LEA.HI.X R44, R31, UR7, R44, 0x2, P1 ;  /* 0x000000071f2c7c11 */ /* 0x000fe200088f142c */
[----:B------:R-:W-:Y:S01]  /*5370*/  CS2R R58, SRZ ;  /* 0x00000000003a7805 */ /* 0x000fe2000001ff00 */
[----:B------:R-:W-:Y:S01]  /*5380*/  LEA.HI.X R137, R137, UR7, R34, 0x2, P0 ;  /* 0x0000000789897c11 */ /* 0x000fe200080f1422 */
[----:B------:R-:W-:Y:S01]  /*5390*/  CS2R R50, SRZ ;  /* 0x0000000000327805 */ /* 0x000fe2000001ff00 */
[----:B------:R-:W-:Y:S01]  /*53a0*/  LEA.HI.X R31, R30, UR7, R33, 0x2, P2 ;  /* 0x000000071e1f7c11 */ /* 0x000fe200090f1421 */
[----:B------:R-:W-:Y:S01]  /*53b0*/  USHF.L.U32 UR9, UR5, 0x2, URZ ;  /* 0x0000000205097899 */ /* 0x000fe2000800063f */
[----:B------:R-:W-:Y:S01]  /*53c0*/  LEA.HI.X R33, R29, UR7, R32, 0x2, P3 ;  /* 0x000000071d217c11 */ /* 0x000fe200098f1420 */
[----:B------:R-:W-:Y:S01]  /*53d0*/  USHF.L.U64.HI UR8, UR5, 0x2, UR8 ;  /* 0x0000000205087899 */ /* 0x000fe20008010208 */
[----:B------:R-:W-:Y:S01]  /*53e0*/  SHF.R.S32.HI R35, RZ, 0x1f, R28 ;  /* 0x0000001fff237819 */ /* 0x000fe2000001141c */
[----:B------:R-:W-:Y:S01]  /*53f0*/  UIADD3 UR6, UR6, -0x80, URZ ;  /* 0xffffff8006067890 */ /* 0x000fe2000fffe03f */
[----:B------:R-:W-:Y:S01]  /*5400*/  SHF.R.S32.HI R37, RZ, 0x1f, R26 ;  /* 0x0000001fff257819 */ /* 0x000fe2000001141a */
[----:B------:R-:W-:Y:S01]  /*5410*/  UMOV UR5, 0xffffffff ;  /* 0xffffffff00057882 */ /* 0x000fe20000000000 */
[----:B------:R-:W-:-:S02]  /*5420*/  LEA R68, P0, R28, UR4, 0x2 ;  /* 0x000000041c447c11 */ /* 0x000fc4000f8010ff */
[----:B------:R-:W-:Y:S02]  /*5430*/  LEA R45, P2, R26, UR4, 0x2 ;  /* 0x000000041a2d7c11 */ /* 0x000fe4000f8410ff */
[----:B------:R-:W-:Y:S02]  /*5440*/  SHF.R.S32.HI R32, RZ, 0x1f, R27 ;  /* 0x0000001fff207819 */ /* 0x000fe4000001141b */
[----:B------:R-:W-:Y:S02]  /*5450*/  SHF.R.S32.HI R30, RZ, 0x1f, R25 ;  /* 0x0000001fff1e7819 */ /* 0x000fe40000011419 */
[----:B------:R-:W-:Y:S02]  /*5460*/  LEA R29, P1, R27, UR4, 0x2 ;  /* 0x000000041b1d7c11 */ /* 0x000fe4000f8210ff */
[----:B------:R-:W-:Y:S02]  /*5470*/  LEA R34, P3, R25, UR4, 0x2 ;  /* 0x0000000419227c11 */ /* 0x000fe4000f8610ff */
[----:B------:R-:W-:-:S02]  /*5480*/  LEA.HI.X R28, R28, UR7, R35, 0x2, P0 ;  /* 0x000000071c1c7c11 */ /* 0x000fc400080f1423 */
[----:B------:R-:W-:Y:S02]  /*5490*/  LEA.HI.X R36, R26, UR7, R37, 0x2, P2 ;  /* 0x000000071a247c11 */ /* 0x000fe400090f1425 */
[----:B------:R-:W-:Y:S02]  /*54a0*/  LEA.HI.X R35, R27, UR7, R32, 0x2, P1 ;  /* 0x000000071b237c11 */ /* 0x000fe400088f1420 */
[----:B------:R-:W-:Y:S02]  /*54b0*/  LEA.HI.X R37, R25, UR7, R30, 0x2, P3 ;  /* 0x0000000719257c11 */ /* 0x000fe400098f141e */
[----:B------:R-:W-:Y:S02]  /*54c0*/  SHF.R.S32.HI R27, RZ, 0x1f, R24 ;  /* 0x0000001fff1b7819 */ /* 0x000fe40000011418 */
[----:B------:R-:W-:Y:S02]  /*54d0*/  SHF.R.S32.HI R40, RZ, 0x1f, R23 ;  /* 0x0000001fff287819 */ /* 0x000fe40000011417 */
[----:B------:R-:W-:-:S02]  /*54e0*/  SHF.R.S32.HI R48, RZ, 0x1f, R21 ;  /* 0x0000001fff307819 */ /* 0x000fc40000011415 */
[C---:B------:R-:W-:Y:S02]  /*54f0*/  LEA R26, P0, R24.reuse, UR4, 0x2 ;  /* 0x00000004181a7c11 */ /* 0x040fe4000f8010ff */
[----:B------:R-:W-:Y:S02]  /*5500*/  LEA R43, P1, R23, UR4, 0x2 ;  /* 0x00000004172b7c11 */ /* 0x000fe4000f8210ff */
[----:B------:R-:W-:Y:S02]  /*5510*/  LEA R32, P3, R21, UR4, 0x2 ;  /* 0x0000000415207c11 */ /* 0x000fe4000f8610ff */
[----:B------:R-:W-:Y:S02]  /*5520*/  LEA.HI.X R38, R24, UR7, R27, 0x2, P0 ;  /* 0x0000000718267c11 */ /* 0x000fe400080f141b */
[----:B------:R-:W-:Y:S02]  /*5530*/  LEA.HI.X R39, R23, UR7, R40, 0x2, P1 ;  /* 0x0000000717277c11 */ /* 0x000fe400088f1428 */
[----:B------:R-:W-:-:S02]  /*5540*/  LEA.HI.X R41, R21, UR7, R48, 0x2, P3 ;  /* 0x0000000715297c11 */ /* 0x000fc400098f1430 */
[----:B------:R-:W-:Y:S01]  /*5550*/  SHF.R.S32.HI R23, RZ, 0x1f, R20 ;  /* 0x0000001fff177819 */ /* 0x000fe20000011414 */
[----:B------:R-:W-:Y:S01]  /*5560*/  CS2R R48, SRZ ;  /* 0x0000000000307805 */ /* 0x000fe2000001ff00 */
[----:B------:R-:W-:Y:S02]  /*5570*/  SHF.R.S32.HI R106, RZ, 0x1f, R19 ;  /* 0x0000001fff6a7819 */ /* 0x000fe40000011413 */
[----:B------:R-:W-:Y:S02]  /*5580*/  SHF.R.S32.HI R110, RZ, 0x1f, R17 ;  /* 0x0000001fff6e7819 */ /* 0x000fe40000011411 */
[----:B------:R-:W-:Y:S02]  /*5590*/  LEA R105, P0, R20, UR4, 0x2 ;  /* 0x0000000414697c11 */ /* 0x000fe4000f8010ff */
[----:B------:R-:W-:Y:S02]  /*55a0*/  LEA R107, P1, R19, UR4, 0x2 ;  /* 0x00000004136b7c11 */ /* 0x000fe4000f8210ff */
[----:B------:R-:W-:-:S02]  /*55b0*/  LEA R111, P3, R17, UR4, 0x2 ;  /* 0x00000004116f7c11 */ /* 0x000fc4000f8610ff */
[----:B------:R-:W-:Y:S02]  /*55c0*/  LEA.HI.X R104, R20, UR7, R23, 0x2, P0 ;  /* 0x0000000714687c11 */ /* 0x000fe400080f1417 */
[----:B------:R-:W-:Y:S02]  /*55d0*/  LEA.HI.X R106, R19, UR7, R106, 0x2, P1 ;  /* 0x00000007136a7c11 */ /* 0x000fe400088f146a */
[----:B------:R-:W-:Y:S02]  /*55e0*/  LEA.HI.X R110, R17, UR7, R110, 0x2, P3 ;  /* 0x00000007116e7c11 */ /* 0x000fe400098f146e */
[----:B------:R-:W-:Y:S02]  /*55f0*/  SHF.R.S32.HI R19, RZ, 0x1f, R16 ;  /* 0x0000001fff137819 */ /* 0x000fe40000011410 */
[----:B------:R-:W-:Y:S02]  /*5600*/  SHF.R.S32.HI R114, RZ, 0x1f, R15 ;  /* 0x0000001fff727819 */ /* 0x000fe4000001140f */
[----:B------:R-:W-:-:S02]  /*5610*/  SHF.R.S32.HI R118, RZ, 0x1f, R13 ;  /* 0x0000001fff767819 */ /* 0x000fc4000001140d */
[----:B------:R-:W-:Y:S02]  /*5620*/  LEA R113, P0, R16, UR4, 0x2 ;  /* 0x0000000410717c11 */ /* 0x000fe4000f8010ff */
[----:B------:R-:W-:Y:S02]  /*5630*/  LEA R115, P1, R15, UR4, 0x2 ;  /* 0x000000040f737c11 */ /* 0x000fe4000f8210ff */
[----:B------:R-:W-:Y:S02]  /*5640*/  LEA R119, P3, R13, UR4, 0x2 ;  /* 0x000000040d777c11 */ /* 0x000fe4000f8610ff */
[----:B------:R-:W-:Y:S02]  /*5650*/  SHF.R.S32.HI R25, RZ, 0x1f, R22 ;  /* 0x0000001fff197819 */ /* 0x000fe40000011416 */
[----:B------:R-:W-:Y:S02]  /*5660*/  LEA R30, P2, R22, UR4, 0x2 ;  /* 0x00000004161e7c11 */ /* 0x000fe4000f8410ff */
[----:B------:R-:W-:-:S02]  /*5670*/  LEA.HI.X R112, R16, UR7, R19, 0x2, P0 ;  /* 0x0000000710707c11 */ /* 0x000fc400080f1413 */
[----:B------:R-:W-:Y:S02]  /*5680*/  LEA.HI.X R114, R15, UR7, R114, 0x2, P1 ;  /* 0x000000070f727c11 */ /* 0x000fe400088f1472 */
[----:B------:R-:W-:Y:S02]  /*5690*/  LEA.HI.X R118, R13, UR7, R118, 0x2, P3 ;  /* 0x000000070d767c11 */ /* 0x000fe400098f1476 */
[----:B------:R-:W-:Y:S02]  /*56a0*/  LEA.HI.X R40, R22, UR7, R25, 0x2, P2 ;  /* 0x0000000716287c11 */ /* 0x000fe400090f1419 */
[----:B------:R-:W-:Y:S02]  /*56b0*/  SHF.R.S32.HI R15, RZ, 0x1f, R12 ;  /* 0x0000001fff0f7819 */ /* 0x000fe4000001140c */
[----:B------:R-:W-:Y:S02]  /*56c0*/  SHF.R.S32.HI R126, RZ, 0x1f, R9 ;  /* 0x0000001fff7e7819 */ /* 0x000fe40000011409 */
[----:B------:R-:W-:-:S02]  /*56d0*/  LEA R121, P0, R12, UR4, 0x2 ;  /* 0x000000040c797c11 */ /* 0x000fc4000f8010ff */
[C---:B------:R-:W-:Y:S02]  /*56e0*/  LEA R127, P3, R9.reuse, UR4, 0x2 ;  /* 0x00000004097f7c11 */ /* 0x040fe4000f8610ff */
[----:B------:R-:W-:Y:S02]  /*56f0*/  SHF.R.S32.HI R21, RZ, 0x1f, R18 ;  /* 0x0000001fff157819 */ /* 0x000fe40000011412 */
[----:B------:R-:W-:Y:S02]  /*5700*/  LEA R109, P2, R18, UR4, 0x2 ;  /* 0x00000004126d7c11 */ /* 0x000fe4000f8410ff */
[----:B------:R-:W-:Y:S02]  /*5710*/  LEA.HI.X R120, R12, UR7, R15, 0x2, P0 ;  /* 0x000000070c787c11 */ /* 0x000fe400080f140f */
[----:B------:R-:W-:Y:S02]  /*5720*/  LEA.HI.X R126, R9, UR7, R126, 0x2, P3 ;  /* 0x00000007097e7c11 */ /* 0x000fe400098f147e */
[----:B------:R-:W-:-:S02]  /*5730*/  LEA.HI.X R108, R18, UR7, R21, 0x2, P2 ;  /* 0x00000007126c7c11 */ /* 0x000fc400090f1415 */
[----:B------:R-:W-:Y:S02]  /*5740*/  SHF.R.S32.HI R9, RZ, 0x1f, R8 ;  /* 0x0000001fff097819 */ /* 0x000fe40000011408 */
[----:B------:R-:W-:Y:S02]  /*5750*/  LEA R129, P0, R8, UR4, 0x2 ;  /* 0x0000000408817c11 */ /* 0x000fe4000f8010ff */
[----:B------:R-:W-:Y:S02]  /*5760*/  SHF.R.S32.HI R17, RZ, 0x1f, R14 ;  /* 0x0000001fff117819 */ /* 0x000fe4000001140e */
[----:B------:R-:W-:Y:S02]  /*5770*/  LEA R117, P2, R14, UR4, 0x2 ;  /* 0x000000040e757c11 */ /* 0x000fe4000f8410ff */
[----:B------:R-:W-:Y:S02]  /*5780*/  SHF.R.S32.HI R122, RZ, 0x1f, R11 ;  /* 0x0000001fff7a7819 */ /* 0x000fe4000001140b */
[----:B------:R-:W-:-:S02]  /*5790*/  LEA R123, P1, R11, UR4, 0x2 ;  /* 0x000000040b7b7c11 */ /* 0x000fc4000f8210ff */
[----:B------:R-:W-:Y:S02]  /*57a0*/  LEA.HI.X R128, R8, UR7, R9, 0x2, P0 ;  /* 0x0000000708807c11 */ /* 0x000fe400080f1409 */
[----:B------:R-:W-:Y:S02]  /*57b0*/  LEA.HI.X R116, R14, UR7, R17, 0x2, P2 ;  /* 0x000000070e747c11 */ /* 0x000fe400090f1411 */
[----:B------:R-:W-:Y:S02]  /*57c0*/  LEA.HI.X R122, R11, UR7, R122, 0x2, P1 ;  /* 0x000000070b7a7c11 */ /* 0x000fe400088f147a */
[----:B------:R-:W-:Y:S02]  /*57d0*/  LEA R5, P0, R223, R5, 0x3 ;  /* 0x00000005df057211 */ /* 0x000fe400078018ff */
[----:B------:R-:W-:Y:S02]  /*57e0*/  SHF.R.S32.HI R150, RZ, 0x1f, R223 ;  /* 0x0000001fff967819 */ /* 0x000fe400000114df */
[----:B------:R-:W-:-:S02]  /*57f0*/  SHF.R.S32.HI R13, RZ, 0x1f, R10 ;  /* 0x0000001fff0d7819 */ /* 0x000fc4000001140a */
[C---:B------:R-:W-:Y:S02]  /*5800*/  LEA R125, P2, R10.reuse, UR4, 0x2 ;  /* 0x000000040a7d7c11 */ /* 0x040fe4000f8410ff */
[----:B------:R-:W-:Y:S02]  /*5810*/  SHF.R.S32.HI R130, RZ, 0x1f, R7 ;  /* 0x0000001fff827819 */ /* 0x000fe40000011407 */
[----:B------:R-:W-:Y:S01]  /*5820*/  LEA R131, P1, R7, UR4, 0x2 ;  /* 0x0000000407837c11 */ /* 0x000fe2000f8210ff */
[----:B------:R-:W-:Y:S01]  /*5830*/  UMOV UR4, URZ ;  /* 0x0000003f00047c82 */ /* 0x000fe20008000000 */
[----:B------:R-:W-:Y:S02]  /*5840*/  LEA.HI.X R132, R223, R132, R150, 0x3, P0 ;  /* 0x00000084df847211 */ /* 0x000fe400000f1c96 */
[----:B------:R-:W-:Y:S02]  /*5850*/  LEA.HI.X R124, R10, UR7, R13, 0x2, P2 ;  /* 0x000000070a7c7c11 */ /* 0x000fe400090f140d */
[----:B------:R-:W-:Y:S01]  /*5860*/  LEA.HI.X R130, R7, UR7, R130, 0x2, P1 ;  /* 0x0000000707827c11 */ /* 0x000fe200088f1482 */
[----:B------:R-:W-:Y:S01]  /*5870*/  UMOV UR7, 0x1 ;  /* 0x0000000100077882 */ /* 0x000fe20000000000 */
[----:B------:R-:W-:-:S02]  /*5880*/  IADD3 R133, P0, R5, c[0x0][0x160], RZ ;  /* 0x0000580005857a10 */ /* 0x000fc40007f1e0ff */
[----:B------:R-:W-:Y:S02]  /*5890*/  IADD3 R5, P1, R81, c[0x0][0x168], RZ ;  /* 0x00005a0051057a10 */ /* 0x000fe40007f3e0ff */
[----:B------:R-:W-:Y:S02]  /*58a0*/  IADD3 R7, P2, R79, c[0x0][0x168], RZ ;  /* 0x00005a004f077a10 */ /* 0x000fe40007f5e0ff */
[----:B------:R-:W-:Y:S02]  /*58b0*/  IADD3 R9, P5, R80, c[0x0][0x168], RZ ;  /* 0x00005a0050097a10 */ /* 0x000fe40007fbe0ff */
[----:B------:R-:W-:Y:S02]  /*58c0*/  IADD3.X R15, R70, c[0x0][0x16c], RZ, P1, !PT ;  /* 0x00005b00460f7a10 */ /* 0x000fe40000ffe4ff */
[----:B------:R-:W-:Y:S02]  /*58d0*/  IADD3.X R17, R69, c[0x0][0x16c], RZ, P2, !PT ;  /* 0x00005b0045117a10 */ /* 0x000fe400017fe4ff */
[----:B------:R-:W-:-:S02]  /*58e0*/  IADD3 R8, P4, R82, c[0x0][0x168], RZ ;  /* 0x00005a0052087a10 */ /* 0x000fc40007f9e0ff */
[----:B------:R-:W-:Y:S02]  /*58f0*/  IADD3 R10, P3, R77, c[0x0][0x168], RZ ;  /* 0x00005a004d0a7a10 */ /* 0x000fe40007f7e0ff */
[----:B------:R-:W-:Y:S02]  /*5900*/  IADD3 R11, P1, R71, c[0x0][0x168], RZ ;  /* 0x00005a00470b7a10 */ /* 0x000fe40007f3e0ff */
[----:B------:R-:W-:Y:S02]  /*5910*/  IADD3 R13, P2, R78, c[0x0][0x168], RZ ;  /* 0x00005a004e0d7a10 */ /* 0x000fe40007f5e0ff */
[----:B------:R-:W-:Y:S02]  /*5920*/  IADD3.X R21, R53, c[0x0][0x16c], RZ, P5, !PT ;  /* 0x00005b0035157a10 */ /* 0x000fe40002ffe4ff */
[----:B------:R-:W-:Y:S02]  /*5930*/  IADD3 R14, P5, R55, c[0x0][0x168], RZ ;  /* 0x00005a00370e7a10 */ /* 0x000fe40007fbe0ff */
[----:B------:R-:W-:-:S02]  /*5940*/  IADD3.X R19, R54, c[0x0][0x16c], RZ, P4, !PT ;  /* 0x00005b0036137a10 */ /* 0x000fc400027fe4ff */
[----:B------:R-:W-:Y:S02]  /*5950*/  IADD3.X R23, R47, c[0x0][0x16c], RZ, P3, !PT ;  /* 0x00005b002f177a10 */ /* 0x000fe40001ffe4ff */
[----:B------:R-:W-:Y:S02]  /*5960*/  IADD3.X R25, R46, c[0x0][0x16c], RZ, P1, !PT ;  /* 0x00005b002e197a10 */ /* 0x000fe40000ffe4ff */
[----:B------:R-:W-:Y:S02]  /*5970*/  IADD3.X R27, R137, c[0x0][0x16c], RZ, P2, !PT ;  /* 0x00005b00891b7a10 */ /* 0x000fe400017fe4ff */
[----:B------:R-:W-:Y:S02]  /*5980*/  IADD3 R12, P4, R76, c[0x0][0x168], RZ ;  /* 0x00005a004c0c7a10 */ /* 0x000fe40007f9e0ff */
[----:B------:R-:W-:Y:S02]  /*5990*/  IADD3 R16, P3, R52, c[0x0][0x168], RZ ;  /* 0x00005a0034107a10 */ /* 0x000fe40007f7e0ff */
[----:B------:R-:W-:-:S02]  /*59a0*/  IADD3 R18, P1, R68, c[0x0][0x168], RZ ;  /* 0x00005a0044127a10 */ /* 0x000fc40007f3e0ff */
[----:B------:R-:W-:Y:S02]  /*59b0*/  IADD3 R20, P2, R29, c[0x0][0x168], RZ ;  /* 0x00005a001d147a10 */ /* 0x000fe40007f5e0ff */
[----:B------:R-:W-:Y:S02]  /*59c0*/  IADD3.X R31, R31, c[0x0][0x16c], RZ, P5, !PT ;  /* 0x00005b001f1f7a10 */ /* 0x000fe40002ffe4ff */
[----:B------:R-:W-:Y:S02]  /*59d0*/  IADD3 R24, P5, R34, c[0x0][0x168], RZ ;  /* 0x00005a0022187a10 */ /* 0x000fe40007fbe0ff */
[----:B------:R-:W-:Y:S02]  /*59e0*/  IADD3.X R29, R44, c[0x0][0x16c], RZ, P4, !PT ;  /* 0x00005b002c1d7a10 */ /* 0x000fe400027fe4ff */
[----:B------:R-:W-:Y:S02]  /*59f0*/  IADD3.X R33, R33, c[0x0][0x16c], RZ, P3, !PT ;  /* 0x00005b0021217a10 */ /* 0x000fe40001ffe4ff */
[----:B------:R-:W-:-:S02]  /*5a00*/  IADD3.X R34, R28, c[0x0][0x16c], RZ, P1, !PT ;  /* 0x00005b001c227a10 */ /* 0x000fc40000ffe4ff */
[----:B------:R-:W-:Y:S02]  /*5a10*/  IADD3.X R35, R35, c[0x0][0x16c], RZ, P2, !PT ;  /* 0x00005b0023237a10 */ /* 0x000fe400017fe4ff */
[----:B------:R-:W-:Y:S02]  /*5a20*/  IADD3 R22, P4, R45, c[0x0][0x168], RZ ;  /* 0x00005a002d167a10 */ /* 0x000fe40007f9e0ff */
[----:B------:R-:W-:Y:S02]  /*5a30*/  IADD3 R26, P3, R26, c[0x0][0x168], RZ ;  /* 0x00005a001a1a7a10 */ /* 0x000fe40007f7e0ff */
[----:B------:R-:W-:Y:S02]  /*5a40*/  IADD3 R28, P1, R43, c[0x0][0x168], RZ ;  /* 0x00005a002b1c7a10 */ /* 0x000fe40007f3e0ff */
[----:B------:R-:W-:Y:S02]  /*5a50*/  IADD3 R30, P2, R30, c[0x0][0x168], RZ ;  /* 0x00005a001e1e7a10 */ /* 0x000fe40007f5e0ff */
[----:B------:R-:W-:-:S02]  /*5a60*/  IADD3.X R36, R36, c[0x0][0x16c], RZ, P4, !PT ;  /* 0x00005b0024247a10 */ /* 0x000fc400027fe4ff */
[----:B------:R-:W-:Y:S02]  /*5a70*/  IADD3.X R37, R37, c[0x0][0x16c], RZ, P5, !PT ;  /* 0x00005b0025257a10 */ /* 0x000fe40002ffe4ff */
[----:B------:R-:W-:Y:S02]  /*5a80*/  IADD3.X R38, R38, c[0x0][0x16c], RZ, P3, !PT ;  /* 0x00005b0026267a10 */ /* 0x000fe40001ffe4ff */
[----:B------:R-:W-:Y:S02]  /*5a90*/  IADD3.X R39, R39, c[0x0][0x16c], RZ, P1, !PT ;  /* 0x00005b0027277a10 */ /* 0x000fe40000ffe4ff */
[----:B------:R-:W-:Y:S02]  /*5aa0*/  IADD3.X R40, R40, c[0x0][0x16c], RZ, P2, !PT ;  /* 0x00005b0028287a10 */ /* 0x000fe400017fe4ff */
[----:B------:R-:W-:Y:S02]  /*5ab0*/  LOP3.LUT R135, R237, 0x3, RZ, 0xc0, !PT ;  /* 0x00000003ed877812 */ /* 0x000fe400078ec0ff */
[----:B------:R-:W-:-:S02]  /*5ac0*/  IADD3 R32, P4, R32, c[0x0][0x168], RZ ;  /* 0x00005a0020207a10 */ /* 0x000fc40007f9e0ff */
[----:B------:R-:W-:Y:S01]  /*5ad0*/  IADD3 R105, P5, R105, c[0x0][0x168], RZ ;  /* 0x00005a0069697a10 */ /* 0x000fe20007fbe0ff */
[----:B------:R-:W-:Y:S01]  /*5ae0*/  IMAD R135, R135, 0x120, RZ ;  /* 0x0000012087877824 */ /* 0x000fe200078e02ff */
[----:B------:R-:W-:Y:S02]  /*5af0*/  IADD3 R107, P3, R107, c[0x0][0x168], RZ ;  /* 0x00005a006b6b7a10 */ /* 0x000fe40007f7e0ff */
[----:B------:R-:W-:Y:S02]  /*5b00*/  IADD3 R109, P1, R109, c[0x0][0x168], RZ ;  /* 0x00005a006d6d7a10 */ /* 0x000fe40007f3e0ff */
[----:B------:R-:W-:Y:S02]  /*5b10*/  IADD3 R111, P2, R111, c[0x0][0x168], RZ ;  /* 0x00005a006f6f7a10 */ /* 0x000fe40007f5e0ff */
[----:B------:R-:W-:Y:S02]  /*5b20*/  SHF.R.S32.HI R134, RZ, 0x1f, R238 ;  /* 0x0000001fff867819 */ /* 0x000fe400000114ee */
[----:B------:R-:W-:-:S02]  /*5b30*/  IADD3.X R41, R41, c[0x0][0x16c], RZ, P4, !PT ;  /* 0x00005b0029297a10 */ /* 0x000fc400027fe4ff */
[----:B------:R-:W-:Y:S02]  /*5b40*/  IADD3.X R104, R104, c[0x0][0x16c], RZ, P5, !PT ;  /* 0x00005b0068687a10 */ /* 0x000fe40002ffe4ff */
[----:B------:R-:W-:Y:S02]  /*5b50*/  IADD3.X R106, R106, c[0x0][0x16c], RZ, P3, !PT ;  /* 0x00005b006a6a7a10 */ /* 0x000fe40001ffe4ff */
[----:B------:R-:W-:Y:S02]  /*5b60*/  IADD3.X R108, R108, c[0x0][0x16c], RZ, P1, !PT ;  /* 0x00005b006c6c7a10 */ /* 0x000fe40000ffe4ff */
[----:B------:R-:W-:Y:S02]  /*5b70*/  IADD3.X R110, R110, c[0x0][0x16c], RZ, P2, !PT ;  /* 0x00005b006e6e7a10 */ /* 0x000fe400017fe4ff */
[----:B------:R-:W-:Y:S02]  /*5b80*/  IADD3 R113, P4, R113, c[0x0][0x168], RZ ;  /* 0x00005a0071717a10 */ /* 0x000fe40007f9e0ff */
[----:B------:R-:W-:-:S02]  /*5b90*/  IADD3 R115, P5, R115, c[0x0][0x168], RZ ;  /* 0x00005a0073737a10 */ /* 0x000fc40007fbe0ff */
[----:B------:R-:W-:Y:S02]  /*5ba0*/  IADD3 R117, P3, R117, c[0x0][0x168], RZ ;  /* 0x00005a0075757a10 */ /* 0x000fe40007f7e0ff */
[----:B------:R-:W-:Y:S02]  /*5bb0*/  IADD3 R119, P1, R119, c[0x0][0x168], RZ ;  /* 0x00005a0077777a10 */ /* 0x000fe40007f3e0ff */
[----:B------:R-:W-:Y:S02]  /*5bc0*/  IADD3 R121, P2, R121, c[0x0][0x168], RZ ;  /* 0x00005a0079797a10 */ /* 0x000fe40007f5e0ff */
[----:B------:R-:W-:Y:S02]  /*5bd0*/  LEA.HI R134, R134, R238, RZ, 0x6 ;  /* 0x000000ee86867211 */ /* 0x000fe400078f30ff */
[----:B------:R-:W-:Y:S02]  /*5be0*/  LOP3.LUT R183, R183, 0x800, RZ, 0xc0, !PT ;  /* 0x00000800b7b77812 */ /* 0x000fe400078ec0ff */
[----:B------:R-:W-:-:S02]  /*5bf0*/  SHF.R.S32.HI R158, RZ, 0x1f, R205 ;  /* 0x0000001fff9e7819 */ /* 0x000fc400000114cd */
[----:B------:R-:W-:Y:S02]  /*5c00*/  SHF.R.S32.HI R157, RZ, 0x1f, R204 ;  /* 0x0000001fff9d7819 */ /* 0x000fe400000114cc */
[----:B------:R-:W-:Y:S02]  /*5c10*/  SHF.R.S32.HI R156, RZ, 0x1f, R203 ;  /* 0x0000001fff9c7819 */ /* 0x000fe400000114cb */
[----:B------:R-:W-:Y:S02]  /*5c20*/  SHF.R.S32.HI R155, RZ, 0x1f, R202 ;  /* 0x0000001fff9b7819 */ /* 0x000fe400000114ca */
[----:B------:R-:W-:Y:S02]  /*5c30*/  SHF.R.S32.HI R154, RZ, 0x1f, R201 ;  /* 0x0000001fff9a7819 */ /* 0x000fe400000114c9 */
[----:B------:R-:W-:Y:S02]  /*5c40*/  SHF.R.S32.HI R153, RZ, 0x1f, R200 ;  /* 0x0000001fff997819 */ /* 0x000fe400000114c8 */
[----:B------:R-:W-:-:S02]  /*5c50*/  SHF.R.S32.HI R152, RZ, 0x1f, R199 ;  /* 0x0000001fff987819 */ /* 0x000fc400000114c7 */
[----:B------:R-:W-:Y:S02]  /*5c60*/  IADD3.X R112, R112, c[0x0][0x16c], RZ, P4, !PT ;  /* 0x00005b0070707a10 */ /* 0x000fe400027fe4ff */
[----:B------:R-:W-:Y:S02]  /*5c70*/  IADD3.X R114, R114, c[0x0][0x16c], RZ, P5, !PT ;  /* 0x00005b0072727a10 */ /* 0x000fe40002ffe4ff */
[----:B------:R-:W-:Y:S02]  /*5c80*/  IADD3.X R116, R116, c[0x0][0x16c], RZ, P3, !PT ;  /* 0x00005b0074747a10 */ /* 0x000fe40001ffe4ff */
[----:B------:R-:W-:Y:S02]  /*5c90*/  IADD3.X R118, R118, c[0x0][0x16c], RZ, P1, !PT ;  /* 0x00005b0076767a10 */ /* 0x000fe40000ffe4ff */
[----:B------:R-:W-:Y:S02]  /*5ca0*/  IADD3.X R120, R120, c[0x0][0x16c], RZ, P2, !PT ;  /* 0x00005b0078787a10 */ /* 0x000fe400017fe4ff */
[----:B------:R-:W-:-:S02]  /*5cb0*/  SHF.R.S32.HI R162, RZ, 0x1f, R209 ;  /* 0x0000001fffa27819 */ /* 0x000fc400000114d1 */
[----:B------:R-:W-:Y:S02]  /*5cc0*/  SHF.R.S32.HI R161, RZ, 0x1f, R208 ;  /* 0x0000001fffa17819 */ /* 0x000fe400000114d0 */
[----:B------:R-:W-:Y:S02]  /*5cd0*/  SHF.R.S32.HI R160, RZ, 0x1f, R207 ;  /* 0x0000001fffa07819 */ /* 0x000fe400000114cf */
[----:B------:R-:W-:Y:S02]  /*5ce0*/  SHF.R.S32.HI R159, RZ, 0x1f, R206 ;  /* 0x0000001fff9f7819 */ /* 0x000fe400000114ce */
[----:B------:R-:W-:Y:S02]  /*5cf0*/  SHF.R.S32.HI R134, RZ, 0x6, R134 ;  /* 0x00000006ff867819 */ /* 0x000fe40000011486 */
[----:B------:R-:W-:Y:S02]  /*5d00*/  IADD3 R123, P4, R123, c[0x0][0x168], RZ ;  /* 0x00005a007b7b7a10 */ /* 0x000fe40007f9e0ff */
[----:B------:R-:W-:-:S02]  /*5d10*/  IADD3 R125, P5, R125, c[0x0][0x168], RZ ;  /* 0x00005a007d7d7a10 */ /* 0x000fc40007fbe0ff */
[----:B------:R-:W-:Y:S02]  /*5d20*/  IADD3 R127, P3, R127, c[0x0][0x168], RZ ;  /* 0x00005a007f7f7a10 */ /* 0x000fe40007f7e0ff */
[----:B------:R-:W-:Y:S02]  /*5d30*/  IADD3 R129, P1, R129, c[0x0][0x168], RZ ;  /* 0x00005a0081817a10 */ /* 0x000fe40007f3e0ff */
[----:B------:R-:W-:Y:S02]  /*5d40*/  IADD3 R131, P2, R131, c[0x0][0x168], RZ ;  /* 0x00005a0083837a10 */ /* 0x000fe40007f5e0ff */
[----:B------:R-:W-:Y:S02]  /*5d50*/  LOP3.LUT R135, R135, 0x5c, R237, 0x78, !PT ;  /* 0x0000005c87877812 */ /* 0x000fe400078e78ed */
[----:B------:R-:W-:Y:S02]  /*5d60*/  LOP3.LUT R137, R42, R183, RZ, 0xfc, !PT ;  /* 0x000000b72a897212 */ /* 0x000fe400078efcff */
[----:B------:R-:W-:Y:S01]  /*5d70*/  SHF.L.U64.HI R158, R205, 0x2, R158 ;  /* 0x00000002cd9e7819 */ /* 0x000fe2000001029e */
[----:B------:R-:W-:Y:S01]  /*5d80*/  IMAD R205, R167, c[0x0][0x188], RZ ;  /* 0x00006200a7cd7a24 */ /* 0x000fe200078e02ff */
[----:B------:R-:W-:Y:S01]  /*5d90*/  SHF.L.U64.HI R157, R204, 0x2, R157 ;  /* 0x00000002cc9d7819 */ /* 0x000fe2000001029d */
[----:B------:R-:W-:Y:S01]  /*5da0*/  IMAD R204, R169, c[0x0][0x188], RZ ;  /* 0x00006200a9cc7a24 */ /* 0x000fe200078e02ff */
[----:B------:R-:W-:-:S02]  /*5db0*/  SHF.L.U64.HI R156, R203, 0x2, R156 ;  /* 0x00000002cb9c7819 */ /* 0x000fc4000001029c */
[----:B------:R-:W-:Y:S02]  /*5dc0*/  SHF.L.U64.HI R155, R202, 0x2, R155 ;  /* 0x00000002ca9b7819 */ /* 0x000fe4000001029b */
[----:B------:R-:W-:Y:S01]  /*5dd0*/  SHF.L.U64.HI R154, R201, 0x2, R154 ;  /* 0x00000002c99a7819 */ /* 0x000fe2000001029a */
[----:B------:R-:W-:Y:S01]  /*5de0*/  IMAD R201, R168, c[0x0][0x188], RZ ;  /* 0x00006200a8c97a24 */ /* 0x000fe200078e02ff */
[----:B------:R-:W-:Y:S01]  /*5df0*/  SHF.L.U64.HI R153, R200, 0x2, R153 ;  /* 0x00000002c8997819 */ /* 0x000fe20000010299 */
[----:B------:R-:W-:Y:S01]  /*5e00*/  IMAD R200, R170, c[0x0][0x188], RZ ;  /* 0x00006200aac87a24 */ /* 0x000fe200078e02ff */
[----:B------:R-:W-:Y:S01]  /*5e10*/  SHF.L.U64.HI R152, R199, 0x2, R152 ;  /* 0x00000002c7987819 */ /* 0x000fe20000010298 */
[----:B------:R-:W-:Y:S01]  /*5e20*/  IMAD R199, R171, c[0x0][0x188], RZ ;  /* 0x00006200abc77a24 */ /* 0x000fe200078e02ff */
[----:B------:R-:W-:Y:S02]  /*5e30*/  SHF.L.U64.HI R162, R209, 0x2, R162 ;  /* 0x00000002d1a27819 */ /* 0x000fe400000102a2 */
[----:B------:R-:W-:-:S02]  /*5e40*/  SHF.L.U64.HI R161, R208, 0x2, R161 ;  /* 0x00000002d0a17819 */ /* 0x000fc400000102a1 */
[----:B------:R-:W-:Y:S02]  /*5e50*/  SHF.L.U64.HI R160, R207, 0x2, R160 ;  /* 0x00000002cfa07819 */ /* 0x000fe400000102a0 */
[----:B------:R-:W-:Y:S02]  /*5e60*/  SHF.L.U64.HI R159, R206, 0x2, R159 ;  /* 0x00000002ce9f7819 */ /* 0x000fe4000001029f */
[----:B------:R-:W-:Y:S02]  /*5e70*/  SHF.L.U64.HI R150, R223, 0x2, R150 ;  /* 0x00000002df967819 */ /* 0x000fe40000010296 */
[----:B------:R-:W-:Y:S02]  /*5e80*/  IADD3.X R122, R122, c[0x0][0x16c], RZ, P4, !PT ;  /* 0x00005b007a7a7a10 */ /* 0x000fe400027fe4ff */
[----:B------:R-:W-:Y:S02]  /*5e90*/  IADD3.X R124, R124, c[0x0][0x16c], RZ, P5, !PT ;  /* 0x00005b007c7c7a10 */ /* 0x000fe40002ffe4ff */
[----:B------:R-:W-:-:S02]  /*5ea0*/  IADD3.X R126, R126, c[0x0][0x16c], RZ, P3, !PT ;  /* 0x00005b007e7e7a10 */ /* 0x000fc40001ffe4ff */
[----:B------:R-:W-:Y:S02]  /*5eb0*/  IADD3.X R128, R128, c[0x0][0x16c], RZ, P1, !PT ;  /* 0x00005b0080807a10 */ /* 0x000fe40000ffe4ff */
[----:B------:R-:W-:Y:S02]  /*5ec0*/  IADD3.X R130, R130, c[0x0][0x16c], RZ, P2, !PT ;  /* 0x00005b0082827a10 */ /* 0x000fe400017fe4ff */
[----:B------:R-:W-:Y:S02]  /*5ed0*/  IADD3.X R132, R132, c[0x0][0x164], RZ, P0, !PT ;  /* 0x0000590084847a10 */ /* 0x000fe400007fe4ff */
[----:B------:R-:W-:Y:S02]  /*5ee0*/  IADD3 R203, R134, -0x2, RZ ;  /* 0xfffffffe86cb7810 */ /* 0x000fe40007ffe0ff */
[----:B------:R-:W-:Y:S02]  /*5ef0*/  LOP3.LUT R202, R135, 0x20, RZ, 0x3c, !PT ;  /* 0x0000002087ca7812 */ /* 0x000fe400078e3cff */
[----:B------:R-:W-:-:S02]  /*5f00*/  LOP3.LUT R163, R137, 0x40, RZ, 0x3c, !PT ;  /* 0x0000004089a37812 */ /* 0x000fc400078e3cff */
.L_x_2:
[----:B------:R-:W-:-:S04]  /*5f10*/  DEPBAR.LE SB0, 0x2 ;  /* 0x000080800000791a */ /* 0x000fc80000000000 */
[----:B------:R-:W-:Y:S01]  /*5f20*/  UIADD3 UR5, UR5, 0x1, URZ ;  /* 0x0000000105057890 */ /* 0x000fe2000fffe03f */
[----:B------:R-:W-:Y:S01]  /*5f30*/  ISETP.GE.AND P1, PT, R3, UR6, PT ;  /* 0x0000000603007c0c */ /* 0x000fe2000bf26270 */
[----:B------:R-:W-:Y:S01]  /*5f40*/  UIADD3 UR7, UR7, 0x1, URZ ;  /* 0x0000000107077890 */ /* 0x000fe2000fffe03f */
[----:B------:R-:W-:Y:S01]  /*5f50*/  BAR.SYNC.DEFER_BLOCKING 0x0 ;  /* 0x0000000000007b1d */ /* 0x000fe20000010000 */
[----:B------:R-:W-:Y:S01]  /*5f60*/  UISETP.GT.AND UP0, UPT, UR5, 0x1, UPT ;  /* 0x000000010500788c */ /* 0x000fe2000bf04270 */
[----:B------:R-:W-:Y:S01]  /*5f70*/  ISETP.LE.AND P0, PT, R203, UR4, PT ;  /* 0x00000004cb007c0c */ /* 0x000fe2000bf03270 */
[----:B------:R-:W-:Y:S01]  /*5f80*/  UIADD3 UR4, UR4, 0x1, URZ ;  /* 0x0000000104047890 */ /* 0x000fe2000fffe03f */
[C---:B------:R-:W-:Y:S01]  /*5f90*/  LOP3.LUT R206, R3.reuse, 0x4, RZ, 0xfc, !PT ;  /* 0x0000000403ce7812 */ /* 0x040fe200078efcff */
[----:B------:R-:W-:Y:S01]  /*5fa0*/  USEL UR5, UR5, URZ, !UP0 ;  /* 0x0000003f05057287 */ /* 0x000fe2000c000000 */
[----:B------:R-:W-:Y:S01]  /*5fb0*/  LOP3.LUT R207, R3, 0x8, RZ, 0xfc, !PT ;  /* 0x0000000803cf7812 */ /* 0x000fe200078efcff */
[----:B------:R-:W-:Y:S01]  /*5fc0*/  UISETP.GT.AND UP0, UPT, UR7, 0x1, UPT ;  /* 0x000000010700788c */ /* 0x000fe2000bf04270 */
[----:B------:R-:W-:-:S02]  /*5fd0*/  ISETP.GE.AND P4, PT, R180, UR6, PT ;  /* 0x00000006b4007c0c */ /* 0x000fc4000bf86270 */
[----:B------:R-:W-:Y:S01]  /*5fe0*/  ISETP.GE.AND P6, PT, R178, UR6, PT ;  /* 0x00000006b2007c0c */ /* 0x000fe2000bfc6270 */
[----:B------:R-:W-:Y:S01]  /*5ff0*/  IMAD.U32 R42, RZ, RZ, UR5 ;  /* 0x00000005ff2a7e24 */ /* 0x000fe2000f8e00ff */
[----:B------:R-:W-:Y:S01]  /*6000*/  USEL UR7, UR7, URZ, !UP0 ;  /* 0x0000003f07077287 */ /* 0x000fe2000c000000 */
[----:B------:R-:W-:Y:S02]  /*6010*/  IMAD.U32 R43, RZ, RZ, UR5 ;  /* 0x00000005ff2b7e24 */ /* 0x000fe4000f8e00ff */
[----:B------:R-:W-:Y:S02]  /*6020*/  IMAD.U32 R44, RZ, RZ, UR5 ;  /* 0x00000005ff2c7e24 */ /* 0x000fe4000f8e00ff */
[----:B------:R-:W-:Y:S02]  /*6030*/  IMAD R42, R42, 0x4000, R135 ;  /* 0x000040002a2a7824 */ /* 0x000fe400078e0287 */
[----:B------:R-:W-:Y:S02]  /*6040*/  IMAD R43, R43, 0x4000, R202 ;  /* 0x000040002b2b7824 */ /* 0x000fe400078e02ca */
[----:B------:R-:W-:-:S02]  /*6050*/  IMAD R44, R44, 0x4000, R137 ;  /* 0x000040002c2c7824 */ /* 0x000fc400078e0289 */
[----:B------:R-:W-:Y:S01]  /*6060*/  IMAD.U32 R46, RZ, RZ, UR5 ;  /* 0x00000005ff2e7e24 */ /* 0x000fe2000f8e00ff */
[----:B------:R-:W-:Y:S03]  /*6070*/  LDS R100, [R42] ;  /* 0x000000002a647984 */ /* 0x000fe60000000800 */
[----:B------:R-:W-:Y:S01]  /*6080*/  IMAD R45, R46, 0x4000, R163 ;  /* 0x000040002e2d7824 */ /* 0x000fe200078e02a3 */
[----:B------:R-:W-:Y:S04]  /*6090*/  LDS R102, [R42+0x400] ;  /* 0x000400002a667984 */ /* 0x000fe80000000800 */
[----:B------:R-:W-:Y:S04]  /*60a0*/  LDS R101, [R43] ;  /* 0x000000002b657984 */ /* 0x000fe80000000800 */
[----:B------:R-:W-:Y:S04]  /*60b0*/  LDS R103, [R43+0x400] ;  /* 0x000400002b677984 */ /* 0x000fe80000000800 */
[----:B------:R-:W1:Y:S04]  /*60c0*/  LDSM.16.M88.4 R76, [R44+0x8000] ;  /* 0x008000002c4c783b */ /* 0x000e680000000200 */
[----:B------:R-:W2:Y:S04]  /*60d0*/  LDSM.16.M88.4 R80, [R44+0x9000] ;  /* 0x009000002c50783b */ /* 0x000ea80000000200 */
[----:B------:R-:W3:Y:S04]  /*60e0*/  LDSM.16.M88.4 R68, [R44+0xa000] ;  /* 0x00a000002c44783b */ /* 0x000ee80000000200 */
[----:B------:R-:W4:Y:S04]  /*60f0*/  LDSM.16.M88.4 R92, [R44+0xb000] ;  /* 0x00b000002c5c783b */ /* 0x000f280000000200 */
[----:B------:R-:W-:Y:S04]  /*6100*/  LDS R52, [R42+0x80] ;  /* 0x000080002a347984 */ /* 0x000fe80000000800 */
[----:B------:R-:W-:Y:S04]  /*6110*/  LDS R54, [R42+0x480] ;  /* 0x000480002a367984 */ /* 0x000fe80000000800 */
[----:B------:R-:W-:Y:S04]  /*6120*/  LDS R53, [R43+0x80] ;  /* 0x000080002b357984 */ /* 0x000fe80000000800 */
[----:B------:R-:W5:Y:S01]  /*6130*/  LDS R55, [R43+0x480] ;  /* 0x000480002b377984 */ /* 0x000f620000000800 */
[C---:B-1----:R-:W-:Y:S08]  /*6140*/  HMMA.1688.F32.TF32 R84, R100.reuse, R76, R84 ;  /* 0x0000004c6454723c */ /* 0x042ff00000081054 */
[C---:B--2---:R-:W-:Y:S08]  /*6150*/  HMMA.1688.F32.TF32 R72, R100.reuse, R80, R72 ;  /* 0x000000506448723c */ /* 0x044ff00000081048 */
[C---:B---3--:R-:W-:Y:S08]  /*6160*/  HMMA.1688.F32.TF32 R64, R100.reuse, R68, R64 ;  /* 0x000000446440723c */ /* 0x048ff00000081040 */
[----:B----4-:R-:W-:Y:S01]  /*6170*/  HMMA.1688.F32.TF32 R96, R100, R92, R96 ;  /* 0x0000005c6460723c */ /* 0x010fe20000081060 */
[----:B------:R-:W-:Y:S04]  /*6180*/  LDS R100, [R42+0x800] ;  /* 0x000800002a647984 */ /* 0x000fe80000000800 */
[----:B------:R-:W-:Y:S03]  /*6190*/  LDS R102, [R42+0xc00] ;  /* 0x000c00002a667984 */ /* 0x000fe60000000800 */
[C---:B-----5:R-:W-:Y:S01]  /*61a0*/  HMMA.1688.F32.TF32 R88, R52.reuse, R76, R88 ;  /* 0x0000004c3458723c */ /* 0x060fe20000081058 */
[----:B------:R-:W-:Y:S04]  /*61b0*/  LDS R101, [R43+0x800] ;  /* 0x000800002b657984 */ /* 0x000fe80000000800 */
[----:B------:R-:W1:Y:S03]  /*61c0*/  LDS R103, [R43+0xc00] ;  /* 0x000c00002b677984 */ /* 0x000e660000000800 */
[C---:B------:R-:W-:Y:S08]  /*61d0*/  HMMA.1688.F32.TF32 R60, R52.reuse, R80, R60 ;  /* 0x00000050343c723c */ /* 0x040ff0000008103c */
[C---:B------:R-:W-:Y:S08]  /*61e0*/  HMMA.1688.F32.TF32 R56, R52.reuse, R68, R56 ;  /* 0x000000443438723c */ /* 0x040ff00000081038 */
[----:B------:R-:W-:Y:S01]  /*61f0*/  HMMA.1688.F32.TF32 R48, R52, R92, R48 ;  /* 0x0000005c3430723c */ /* 0x000fe20000081030 */
[----:B------:R-:W-:Y:S04]  /*6200*/  LDS R52, [R42+0x880] ;  /* 0x000880002a347984 */ /* 0x000fe80000000800 */
[----:B------:R-:W-:Y:S04]  /*6210*/  LDS R54, [R42+0xc80] ;  /* 0x000c80002a367984 */ /* 0x000fe80000000800 */
[----:B------:R-:W-:Y:S04]  /*6220*/  LDS R53, [R43+0x880] ;  /* 0x000880002b357984 */ /* 0x000fe80000000800 */
[----:B------:R-:W2:Y:S01]  /*6230*/  LDS R55, [R43+0xc80] ;  /* 0x000c80002b377984 */ /* 0x000ea20000000800 */
[C---:B-1----:R-:W-:Y:S08]  /*6240*/  HMMA.1688.F32.TF32 R84, R100.reuse, R78, R84 ;  /* 0x0000004e6454723c */ /* 0x042ff00000081054 */
[C---:B------:R-:W-:Y:S08]  /*6250*/  HMMA.1688.F32.TF32 R72, R100.reuse, R82, R72 ;  /* 0x000000526448723c */ /* 0x040ff00000081048 */
[C---:B------:R-:W-:Y:S08]  /*6260*/  HMMA.1688.F32.TF32 R64, R100.reuse, R70, R64 ;  /* 0x000000466440723c */ /* 0x040ff00000081040 */
[----:B------:R-:W-:Y:S01]  /*6270*/  HMMA.1688.F32.TF32 R96, R100, R94, R96 ;  /* 0x0000005e6460723c */ /* 0x000fe20000081060 */
[----:B------:R-:W-:Y:S04]  /*6280*/  LDS R100, [R42+0x1000] ;  /* 0x001000002a647984 */ /* 0x000fe80000000800 */
[----:B------:R-:W-:Y:S03]  /*6290*/  LDS R102, [R42+0x1400] ;  /* 0x001400002a667984 */ /* 0x000fe60000000800 */
[C---:B--2---:R-:W-:Y:S01]  /*62a0*/  HMMA.1688.F32.TF32 R76, R52.reuse, R78, R88 ;  /* 0x0000004e344c723c */ /* 0x044fe20000081058 */
[----:B------:R-:W-:Y:S04]  /*62b0*/  LDS R101, [R43+0x1000] ;  /* 0x001000002b657984 */ /* 0x000fe80000000800 */
[----:B------:R-:W-:Y:S03]  /*62c0*/  LDS R103, [R43+0x1400] ;  /* 0x001400002b677984 */ /* 0x000fe60000000800 */
[C---:B------:R-:W-:Y:S01]  /*62d0*/  HMMA.1688.F32.TF32 R80, R52.reuse, R82, R60 ;  /* 0x000000523450723c */ /* 0x040fe2000008103c */
[----:B------:R-:W-:Y:S04]  /*62e0*/  LDS R88, [R42+0x1080] ;  /* 0x001080002a587984 */ /* 0x000fe80000000800 */
[----:B------:R-:W-:Y:S03]  /*62f0*/  LDS R90, [R42+0x1480] ;  /* 0x001480002a5a7984 */ /* 0x000fe60000000800 */
[C---:B------:R-:W-:Y:S01]  /*6300*/  HMMA.1688.F32.TF32 R68, R52.reuse, R70, R56 ;  /* 0x000000463444723c */ /* 0x040fe20000081038 */
[----:B------:R-:W-:Y:S04]  /*6310*/  LDS R89, [R43+0x1080] ;  /* 0x001080002b597984 */ /* 0x000fe80000000800 */
[----:B------:R-:W-:Y:S03]  /*6320*/  LDS R91, [R43+0x1480] ;  /* 0x001480002b5b7984 */ /* 0x000fe60000000800 */
[----:B------:R-:W-:Y:S01]  /*6330*/  HMMA.1688.F32.TF32 R92, R52, R94, R48 ;  /* 0x0000005e345c723c */ /* 0x000fe20000081030 */
[----:B------:R-:W1:Y:S04]  /*6340*/  LDSM.16.M88.4 R60, [R45+0x8000] ;  /* 0x008000002d3c783b */ /* 0x000e680000000200 */
[----:B------:R-:W2:Y:S04]  /*6350*/  LDSM.16.M88.4 R56, [R45+0x9000] ;  /* 0x009000002d38783b */ /* 0x000ea80000000200 */
[----:B------:R-:W3:Y:S04]  /*6360*/  LDSM.16.M88.4 R52, [R45+0xa000] ;  /* 0x00a000002d34783b */ /* 0x000ee80000000200 */
[----:B------:R-:W4:Y:S01]  /*6370*/  LDSM.16.M88.4 R48, [R45+0xb000] ;  /* 0x00b000002d30783b */ /* 0x000f220000000200 */
[-C--:B-1----:R-:W-:Y:S08]  /*6380*/  HMMA.1688.F32.TF32 R84, R100, R60.reuse, R84 ;  /* 0x0000003c6454723c */ /* 0x082ff00000081054 */
[----:B------:R-:W-:Y:S01]  /*6390*/  HMMA.1688.F32.TF32 R76, R88, R60, R76 ;  /* 0x0000003c584c723c */ /* 0x000fe2000008104c */
[----:B------:R-:W-:Y:S04]  /*63a0*/  LDS R60, [R42+0x2000] ;  /* 0x002000002a3c7984 */ /* 0x000fe80000000800 */
[----:B------:R-:W-:Y:S03]  /*63b0*/  LDS R61, [R43+0x2000] ;  /* 0x002000002b3d7984 */ /* 0x000fe60000000800 */
[-C--:B--2---:R-:W-:Y:S08]  /*63c0*/  HMMA.1688.F32.TF32 R72, R100, R56.reuse, R72 ;  /* 0x000000386448723c */ /* 0x084ff00000081048 */
[----:B------:R-:W-:Y:S01]  /*63d0*/  HMMA.1688.F32.TF32 R80, R88, R56, R80 ;  /* 0x000000385850723c */ /* 0x000fe20000081050 */
[----:B------:R-:W-:Y:S04]  /*63e0*/  LDS R56, [R42+0x2080] ;  /* 0x002080002a387984 */ /* 0x000fe80000000800 */
[----:B------:R-:W-:Y:S03]  /*63f0*/  LDS R57, [R43+0x2080] ;  /* 0x002080002b397984 */ /* 0x000fe60000000800 */
[-C--:B---3--:R-:W-:Y:S08]  /*6400*/  HMMA.1688.F32.TF32 R64, R100, R52.reuse, R64 ;  /* 0x000000346440723c */ /* 0x088ff00000081040 */
[----:B------:R-:W-:Y:S08]  /*6410*/  HMMA.1688.F32.TF32 R68, R88, R52, R68 ;  /* 0x000000345844723c */ /* 0x000ff00000081044 */
[-C--:B----4-:R-:W-:Y:S01]  /*6420*/  HMMA.1688.F32.TF32 R96, R100, R48.reuse, R96 ;  /* 0x000000306460723c */ /* 0x090fe20000081060 */
[----:B------:R-:W-:Y:S04]  /*6430*/  LDS R100, [R42+0x1800] ;  /* 0x001800002a647984 */ /* 0x000fe80000000800 */
[----:B------:R-:W-:Y:S03]  /*6440*/  LDS R102, [R42+0x1c00] ;  /* 0x001c00002a667984 */ /* 0x000fe60000000800 */
[----:B------:R-:W-:Y:S01]  /*6450*/  HMMA.1688.F32.TF32 R92, R88, R48, R92 ;  /* 0x00000030585c723c */ /* 0x000fe2000008105c */
[----:B------:R-:W-:Y:S04]  /*6460*/  LDS R101, [R43+0x1800] ;  /* 0x001800002b657984 */ /* 0x000fe80000000800 */
[----:B------:R-:W1:Y:S04]  /*6470*/  LDS R103, [R43+0x1c00] ;  /* 0x001c00002b677984 */ /* 0x000e680000000800 */
[----:B------:R-:W-:Y:S04]  /*6480*/  LDS R88, [R42+0x1880] ;  /* 0x001880002a587984 */ /* 0x000fe80000000800 */
[----:B------:R-:W-:Y:S04]  /*6490*/  LDS R90, [R42+0x1c80] ;  /* 0x001c80002a5a7984 */ /* 0x000fe80000000800 */
[----:B------:R-:W-:Y:S04]  /*64a0*/  LDS R89, [R43+0x1880] ;  /* 0x001880002b597984 */ /* 0x000fe80000000800 */
[----:B------:R-:W2:Y:S01]  /*64b0*/  LDS R91, [R43+0x1c80] ;  /* 0x001c80002b5b7984 */ /* 0x000ea20000000800 */
[C---:B-1----:R-:W-:Y:S08]  /*64c0*/  HMMA.1688.F32.TF32 R72, R100.reuse, R58, R72 ;  /* 0x0000003a6448723c */ /* 0x042ff00000081048 */
[----:B------:R-:W-:Y:S08]  /*64d0*/  HMMA.1688.F32.TF32 R96, R100, R50, R96 ;  /* 0x000000326460723c */ /* 0x000ff00000081060 */
[C---:B--2---:R-:W-:Y:S01]  /*64e0*/  HMMA.1688.F32.TF32 R80, R88.reuse, R58, R80 ;  /* 0x0000003a5850723c */ /* 0x044fe20000081050 */
[----:B------:R-:W-:Y:S04]  /*64f0*/  LDS R58, [R42+0x2480] ;  /* 0x002480002a3a7984 */ /* 0x000fe80000000800 */
[----:B------:R-:W-:Y:S03]  /*6500*/  LDS R59, [R43+0x2480] ;  /* 0x002480002b3b7984 */ /* 0x000fe60000000800 */
[C---:B------:R-:W-:Y:S01]  /*6510*/  HMMA.1688.F32.TF32 R92, R88.reuse, R50, R92 ;  /* 0x00000032585c723c */ /* 0x040fe2000008105c */
[----:B------:R-:W1:Y:S07]  /*6520*/  LDSM.16.M88.4 R48, [R44+0x9080] ;  /* 0x009080002c30783b */ /* 0x000e6e0000000200 */
[C---:B------:R-:W-:Y:S08]  /*6530*/  HMMA.1688.F32.TF32 R76, R88.reuse, R62, R76 ;  /* 0x0000003e584c723c */ /* 0x040ff0000008104c */
[----:B------:R-:W-:Y:S08]  /*6540*/  HMMA.1688.F32.TF32 R68, R88, R54, R68 ;  /* 0x000000365844723c */ /* 0x000ff00000081044 */
[C---:B------:R-:W-:Y:S01]  /*6550*/  HMMA.1688.F32.TF32 R84, R100.reuse, R62, R84 ;  /* 0x0000003e6454723c */ /* 0x040fe20000081054 */
[----:B------:R-:W-:Y:S04]  /*6560*/  LDS R62, [R42+0x2400] ;  /* 0x002400002a3e7984 */ /* 0x000fe80000000800 */
[----:B------:R-:W2:Y:S03]  /*6570*/  LDS R63, [R43+0x2400] ;  /* 0x002400002b3f7984 */ /* 0x000ea60000000800 */
[----:B------:R-:W-:Y:S01]  /*6580*/  HMMA.1688.F32.TF32 R64, R100, R54, R64 ;  /* 0x000000366440723c */ /* 0x000fe20000081040 */
[----:B------:R-:W3:Y:S04]  /*6590*/  LDSM.16.M88.4 R52, [R44+0x8080] ;  /* 0x008080002c34783b */ /* 0x000ee80000000200 */
[----:B------:R-:W-:Y:S03]  /*65a0*/  LDSM.16.M88.4 R100, [R44+0xb080] ;  /* 0x00b080002c64783b */ /* 0x000fe60000000200 */
[-C--:B-1----:R-:W-:Y:S01]  /*65b0*/  HMMA.1688.F32.TF32 R88, R56, R48.reuse, R80 ;  /* 0x000000303858723c */ /* 0x082fe20000081050 */
[----:B------:R-:W1:Y:S07]  /*65c0*/  LDSM.16.M88.4 R80, [R44+0xa080] ;  /* 0x00a080002c50783b */ /* 0x000e6e0000000200 */
[C---:B--2---:R-:W-:Y:S08]  /*65d0*/  HMMA.1688.F32.TF32 R72, R60.reuse, R48, R72 ;  /* 0x000000303c48723c */ /* 0x044ff00000081048 */
[-C--:B---3--:R-:W-:Y:S08]  /*65e0*/  HMMA.1688.F32.TF32 R84, R60, R52.reuse, R84 ;  /* 0x000000343c54723c */ /* 0x088ff00000081054 */
[----:B------:R-:W-:Y:S08]  /*65f0*/  HMMA.1688.F32.TF32 R76, R56, R52, R76 ;  /* 0x00000034384c723c */ /* 0x000ff0000008104c */
[C---:B-1----:R-:W-:Y:S08]  /*6600*/  HMMA.1688.F32.TF32 R64, R60.reuse, R80, R64 ;  /* 0x000000503c40723c */ /* 0x042ff00000081040 */
[----:B------:R-:W-:Y:S01]  /*6610*/  HMMA.1688.F32.TF32 R96, R60, R100, R96 ;  /* 0x000000643c60723c */ /* 0x000fe20000081060 */
[----:B------:R-:W-:Y:S04]  /*6620*/  LDS R60, [R42+0x2800] ;  /* 0x002800002a3c7984 */ /* 0x000fe80000000800 */
[----:B------:R-:W-:Y:S03]  /*6630*/  LDS R62, [R42+0x2c00] ;  /* 0x002c00002a3e7984 */ /* 0x000fe60000000800 */
[C---:B------:R-:W-:Y:S01]  /*6640*/  HMMA.1688.F32.TF32 R68, R56.reuse, R80, R68 ;  /* 0x000000503844723c */ /* 0x040fe20000081044 */
[----:B------:R-:W-:Y:S04]  /*6650*/  LDS R61, [R43+0x2800] ;  /* 0x002800002b3d7984 */ /* 0x000fe80000000800 */
[----:B------:R-:W1:Y:S03]  /*6660*/  LDS R63, [R43+0x2c00] ;  /* 0x002c00002b3f7984 */ /* 0x000e660000000800 */
[----:B------:R-:W-:Y:S01]  /*6670*/  HMMA.1688.F32.TF32 R92, R56, R100, R92 ;  /* 0x00000064385c723c */ /* 0x000fe2000008105c */
[----:B------:R-:W-:Y:S04]  /*6680*/  LDS R56, [R42+0x2880] ;  /* 0x002880002a387984 */ /* 0x000fe80000000800 */
[----:B------:R-:W-:Y:S04]  /*6690*/  LDS R58, [R42+0x2c80] ;  /* 0x002c80002a3a7984 */ /* 0x000fe80000000800 */
[----:B------:R-:W-:Y:S04]  /*66a0*/  LDS R57, [R43+0x2880] ;  /* 0x002880002b397984 */ /* 0x000fe80000000800 */
[----:B------:R-:W2:Y:S04]  /*66b0*/  LDS R59, [R43+0x2c80] ;  /* 0x002c80002b3b7984 */ /* 0x000ea80000000800 */
[----:B------:R-:W-:Y:S04]  /*66c0*/  LDS R100, [R42+0x3000] ;  /* 0x003000002a647984 */ /* 0x000fe80000000800 */
[----:B------:R-:W-:Y:S04]  /*66d0*/  LDS R101, [R43+0x3000] ;  /* 0x003000002b657984 */ /* 0x000fe80000000800 */
[----:B------:R-:W-:Y:S04]  /*66e0*/  LDS R80, [R42+0x3080] ;  /* 0x003080002a507984 */ /* 0x000fe80000000800 */
[----:B------:R-:W-:Y:S01]  /*66f0*/  LDS R81, [R43+0x3080] ;  /* 0x003080002b517984 */ /* 0x000fe20000000800 */
[C---:B-1----:R-:W-:Y:S08]  /*6700*/  HMMA.1688.F32.TF32 R84, R60.reuse, R54, R84 ;  /* 0x000000363c54723c */ /* 0x042ff00000081054 */
[C---:B------:R-:W-:Y:S08]  /*6710*/  HMMA.1688.F32.TF32 R72, R60.reuse, R50, R72 ;  /* 0x000000323c48723c */ /* 0x040ff00000081048 */
[C---:B------:R-:W-:Y:S08]  /*6720*/  HMMA.1688.F32.TF32 R64, R60.reuse, R82, R64 ;  /* 0x000000523c40723c */ /* 0x040ff00000081040 */
[----:B------:R-:W-:Y:S01]  /*6730*/  HMMA.1688.F32.TF32 R96, R60, R102, R96 ;  /* 0x000000663c60723c */ /* 0x000fe20000081060 */
[----:B------:R-:W-:Y:S07]  /*6740*/  LDSM.16.M88.4 R60, [R45+0x9080] ;  /* 0x009080002d3c783b */ /* 0x000fee0000000200 */
[C---:B--2---:R-:W-:Y:S08]  /*6750*/  HMMA.1688.F32.TF32 R76, R56.reuse, R54, R76 ;  /* 0x00000036384c723c */ /* 0x044ff0000008104c */
[C---:B------:R-:W-:Y:S01]  /*6760*/  HMMA.1688.F32.TF32 R88, R56.reuse, R50, R88 ;  /* 0x000000323858723c */ /* 0x040fe20000081058 */
[----:B------:R-:W-:Y:S07]  /*6770*/  LDSM.16.M88.4 R48, [R45+0x8080] ;  /* 0x008080002d30783b */ /* 0x000fee0000000200 */
[C---:B------:R-:W-:Y:S01]  /*6780*/  HMMA.1688.F32.TF32 R68, R56.reuse, R82, R68 ;  /* 0x000000523844723c */ /* 0x040fe20000081044 */
[----:B------:R-:W-:Y:S04]  /*6790*/  LDS R82, [R42+0x3480] ;  /* 0x003480002a527984 */ /* 0x000fe80000000800 */
[----:B------:R-:W1:Y:S03]  /*67a0*/  LDS R83, [R43+0x3480] ;  /* 0x003480002b537984 */ /* 0x000e660000000800 */
[----:B------:R-:W-:Y:S01]  /*67b0*/  HMMA.1688.F32.TF32 R92, R56, R102, R92 ;  /* 0x00000066385c723c */ /* 0x000fe2000008105c */
[----:B------:R-:W-:Y:S04]  /*67c0*/  LDSM.16.M88.4 R56, [R45+0xa080] ;  /* 0x00a080002d38783b */ /* 0x000fe80000000200 */
[----:B------:R-:W-:Y:S04]  /*67d0*/  LDS R102, [R42+0x3400] ;  /* 0x003400002a667984 */ /* 0x000fe80000000800 */
[----:B------:R-:W-:Y:S04]  /*67e0*/  LDS R103, [R43+0x3400] ;  /* 0x003400002b677984 */ /* 0x000fe80000000800 */
[----:B------:R-:W2:Y:S01]  /*67f0*/  LDSM.16.M88.4 R44, [R45+0xb080] ;  /* 0x00b080002d2c783b */ /* 0x000ea20000000200 */
[C---:B-1----:R-:W-:Y:S08]  /*6800*/  HMMA.1688.F32.TF32 R76, R80.reuse, R48, R76 ;  /* 0x00000030504c723c */ /* 0x042ff0000008104c */
[----:B------:R-:W-:Y:S01]  /*6810*/  HMMA.1688.F32.TF32 R52, R80, R60, R88 ;  /* 0x0000003c5034723c */ /* 0x000fe20000081058 */
[----:B------:R-:W-:Y:S04]  /*6820*/  LDS R88, [R42+0x3800] ;  /* 0x003800002a587984 */ /* 0x000fe80000000800 */
[----:B------:R-:W-:Y:S03]  /*6830*/  LDS R90, [R42+0x3c00] ;  /* 0x003c00002a5a7984 */ /* 0x000fe60000000800 */
[-C--:B--2---:R-:W-:Y:S01]  /*6840*/  HMMA.1688.F32.TF32 R96, R100, R44.reuse, R96 ;  /* 0x0000002c6460723c */ /* 0x084fe20000081060 */
[----:B------:R-:W-:Y:S04]  /*6850*/  LDS R89, [R43+0x3800] ;  /* 0x003800002b597984 */ /* 0x000fe80000000800 */
[----:B------:R-:W1:Y:S03]  /*6860*/  LDS R91, [R43+0x3c00] ;  /* 0x003c00002b5b7984 */ /* 0x000e660000000800 */
[C---:B------:R-:W-:Y:S07]  /*6870*/  HMMA.1688.F32.TF32 R92, R80.reuse, R44, R92 ;  /* 0x0000002c505c723c */ /* 0x040fee000008105c */
[----:B------:R-:W-:Y:S01]  /*6880*/  SEL R44, RZ, 0x4, P1 ;  /* 0x00000004ff2c7807 */ /* 0x000fe20000800000 */
[----:B------:R-:W-:Y:S01]  /*6890*/  HMMA.1688.F32.TF32 R68, R80, R56, R68 ;  /* 0x000000385044723c */ /* 0x000fe20000081044 */
[----:B------:R-:W-:Y:S01]  /*68a0*/  ISETP.GE.AND P1, PT, R206, UR6, PT ;  /* 0x00000006ce007c0c */ /* 0x000fe2000bf26270 */
[----:B------:R-:W-:Y:S01]  /*68b0*/  LDS R80, [R42+0x3880] ;  /* 0x003880002a507984 */ /* 0x000fe20000000800 */
[----:B------:R-:W-:Y:S01]  /*68c0*/  SEL R44, R44, RZ, !P0 ;  /* 0x000000ff2c2c7207 */ /* 0x000fe20004000000 */
[----:B------:R-:W-:Y:S01]  /*68d0*/  IMAD.MOV.U32 R45, RZ, RZ, R132 ;  /* 0x000000ffff2d7224 */ /* 0x000fe200078e0084 */
[----:B------:R-:W-:Y:S01]  /*68e0*/  LOP3.LUT R206, R3, 0xc, RZ, 0xfc, !PT ;  /* 0x0000000c03ce7812 */ /* 0x000fe200078efcff */
[----:B------:R2:W-:Y:S01]  /*68f0*/  LDS R82, [R42+0x3c80] ;  /* 0x003c80002a527984 */ /* 0x0005e20000000800 */
[----:B------:R-:W-:Y:S01]  /*6900*/  ISETP.NE.U32.AND P2, PT, R44, RZ, PT ;  /* 0x000000ff2c00720c */ /* 0x000fe20003f45070 */
[C---:B------:R-:W-:Y:S01]  /*6910*/  HMMA.1688.F32.TF32 R84, R100.reuse, R48, R84 ;  /* 0x000000306454723c */ /* 0x040fe20000081054 */
[----:B------:R-:W-:Y:S01]  /*6920*/  SEL R44, RZ, 0x4, P1 ;  /* 0x00000004ff2c7807 */ /* 0x000fe20000800000 */
[----:B------:R-:W-:Y:S03]  /*6930*/  LDS R81, [R43+0x3880] ;  /* 0x003880002b517984 */ /* 0x000fe60000000800 */
[----:B------:R-:W-:Y:S01]  /*6940*/  SEL R44, R44, RZ, !P0 ;  /* 0x000000ff2c2c7207 */ /* 0x000fe20004000000 */
[----:B------:R3:W4:Y:S02]  /*6950*/  LDS R83, [R43+0x3c80] ;  /* 0x003c80002b537984 */ /* 0x0007240000000800 */
[----:B------:R-:W-:Y:S02]  /*6960*/  HMMA.1688.F32.TF32 R64, R100, R56, R64 ;  /* 0x000000386440723c */ /* 0x000fe40000081040 */
[----:B------:R-:W-:Y:S01]  /*6970*/  BAR.SYNC.DEFER_BLOCKING 0x0 ;  /* 0x0000000000007b1d */ /* 0x000fe20000010000 */
[----:B------:R-:W-:Y:S01]  /*6980*/  ISETP.NE.U32.AND P1, PT, R44, RZ, PT ;  /* 0x000000ff2c00720c */ /* 0x000fe20003f25070 */
[----:B------:R-:W-:-:S03]  /*6990*/  IMAD.MOV.U32 R44, RZ, RZ, R133 ;  /* 0x000000ffff2c7224 */ /* 0x000fc600078e0085 */
[----:B------:R-:W-:Y:S01]  /*69a0*/  IMAD.U32 R57, RZ, RZ, UR7 ;  /* 0x00000007ff397e24 */ /* 0x000fe2000f8e00ff */
[----:B------:R-:W-:Y:S01]  /*69b0*/  HMMA.1688.F32.TF32 R72, R100, R60, R72 ;  /* 0x0000003c6448723c */ /* 0x000fe20000081048 */
[----:B------:R-:W-:-:S05]  /*69c0*/  IADD3 R48, P3, R149, R44, RZ ;  /* 0x0000002c95307210 */ /* 0x000fca0007f7e0ff */
[----:B------:R-:W-:Y:S01]  /*69d0*/  IMAD.X R49, R45, 0x1, R162, P3 ;  /* 0x000000012d317824 */ /* 0x000fe200018e06a2 */
[----:B------:R-:W-:Y:S01]  /*69e0*/  LOP3.LUT R60, R3, 0x10, RZ, 0xfc, !PT ;  /* 0x00000010033c7812 */ /* 0x000fe200078efcff */
[----:B------:R-:W-:Y:S01]  /*69f0*/  IMAD R100, R57, 0x4000, R0 ;  /* 0x0000400039647824 */ /* 0x000fe200078e0200 */
[----:B------:R-:W-:Y:S01]  /*6a00*/  LOP3.LUT R101, R3, 0x14, RZ, 0xfc, !PT ;  /* 0x0000001403657812 */ /* 0x000fe200078efcff */
[----:B-1----:R-:W-:Y:S03]  /*6a10*/  HMMA.1688.F32.TF32 R84, R88, R50, R84 ;  /* 0x000000325854723c */ /* 0x002fe60000081054 */
[----:B------:R-:W-:Y:S01]  /*6a20*/  @!PT LDS RZ, [RZ] ;  /* 0x00000000fffff984 */ /* 0x000fe20000000800 */
[----:B------:R-:W-:Y:S01]  /*6a30*/  @!PT LDS RZ, [RZ] ;  /* 0x00000000fffff984 */ /* 0x000fe20000000800 */
[----:B------:R-:W-:Y:S01]  /*6a40*/  @!PT LDS RZ, [RZ] ;  /* 0x00000000fffff984 */ /* 0x000fe20000000800 */
[----:B------:R1:W-:Y:S01]  /*6a50*/  LDGSTS.E [R100], [R48.64], P2 ;  /* 0x0000000030647fae */ /* 0x0003e2000912184a */
[----:B--2---:R-:W-:-:S04]  /*6a60*/  IADD3 R42, P2, R147, R44, RZ ;  /* 0x0000002c932a7210 */ /* 0x004fc80007f5e0ff */
[----:B------:R-:W-:Y:S01]  /*6a70*/  HMMA.1688.F32.TF32 R64, R88, R58, R64 ;  /* 0x0000003a5840723c */ /* 0x000fe20000081040 */
[----:B---3--:R-:W-:-:S07]  /*6a80*/  IMAD.X R43, R45, 0x1, R160, P2 ;  /* 0x000000012d2b7824 */ /* 0x008fce00010e06a0 */
[----:B------:R-:W-:Y:S01]  /*6a90*/  HMMA.1688.F32.TF32 R72, R88, R62, R72 ;  /* 0x0000003e5848723c */ /* 0x000fe20000081048 */
[----:B------:R2:W-:Y:S01]  /*6aa0*/  LDGSTS.E [R100+0x400], [R42.64], P1 ;  /* 0x004000002a647fae */ /* 0x0005e2000892184a */
[----:B------:R-:W-:-:S04]  /*6ab0*/  ISETP.GE.AND P1, PT, R207, UR6, PT ;  /* 0x00000006cf007c0c */ /* 0x000fc8000bf26270 */
[----:B------:R-:W-:Y:S02]  /*6ac0*/  SEL R56, RZ, 0x4, P1 ;  /* 0x00000004ff387807 */ /* 0x000fe40000800000 */
[----:B------:R-:W-:Y:S01]  /*6ad0*/  ISETP.GE.AND P1, PT, R206, UR6, PT ;  /* 0x00000006ce007c0c */ /* 0x000fe2000bf26270 */
[----:B------:R-:W-:Y:S01]  /*6ae0*/  HMMA.1688.F32.TF32 R96, R88, R46, R96 ;  /* 0x0000002e5860723c */ /* 0x000fe20000081060 */
[----:B------:R-:W-:Y:S01]  /*6af0*/  SEL R56, R56, RZ, !P0 ;  /* 0x000000ff38387207 */ /* 0x000fe20004000000 */
[----:B------:R-:W3:Y:S01]  /*6b00*/  S2R R206, SR_TID.X ;  /* 0x0000000000ce7919 */ /* 0x000ee20000002100 */
[----:B--2---:R-:W-:Y:S02]  /*6b10*/  IADD3 R42, P3, R145, R44, RZ ;  /* 0x0000002c912a7210 */ /* 0x004fe40007f7e0ff */
[----:B------:R-:W-:Y:S02]  /*6b20*/  ISETP.NE.U32.AND P2, PT, R56, RZ, PT ;  /* 0x000000ff3800720c */ /* 0x000fe40003f45070 */
[----:B------:R-:W-:Y:S01]  /*6b30*/  SEL R56, RZ, 0x4, P1 ;  /* 0x00000004ff387807 */ /* 0x000fe20000800000 */
[----:B------:R-:W-:Y:S01]  /*6b40*/  IMAD.X R43, R45, 0x1, R158, P3 ;  /* 0x000000012d2b7824 */ /* 0x000fe200018e069e */
[----:B----4-:R-:W-:Y:S02]  /*6b50*/  HMMA.1688.F32.TF32 R88, R80, R50, R76 ;  /* 0x000000325058723c */ /* 0x010fe4000008104c */
[----:B------:R-:W-:-:S04]  /*6b60*/  SEL R56, R56, RZ, !P0 ;  /* 0x000000ff38387207 */ /* 0x000fc80004000000 */
[----:B------:R-:W-:Y:S02]  /*6b70*/  ISETP.NE.U32.AND P1, PT, R56, RZ, PT ;  /* 0x000000ff3800720c */ /* 0x000fe40003f25070 */
[----:B------:R-:W-:Y:S01]  /*6b80*/  HMMA.1688.F32.TF32 R56, R80, R58, R68 ;  /* 0x0000003a5038723c */ /* 0x000fe20000081044 */
[----:B------:R2:W-:Y:S06]  /*6b90*/  LDGSTS.E [R100+0x800], [R42.64], P2 ;  /* 0x008000002a647fae */ /* 0x0005ec000912184a */
[C---:B------:R-:W-:Y:S02]  /*6ba0*/  LOP3.LUT R68, R3.reuse, 0x2, RZ, 0xfc, !PT ;  /* 0x0000000203447812 */ /* 0x040fe400078efcff */
[----:B------:R-:W-:-:S02]  /*6bb0*/  LOP3.LUT R69, R3, 0xa, RZ, 0xfc, !PT ;  /* 0x0000000a03457812 */ /* 0x000fc400078efcff */
[----:B------:R-:W-:Y:S02]  /*6bc0*/  LOP3.LUT R71, R3, 0x12, RZ, 0xfc, !PT ;  /* 0x0000001203477812 */ /* 0x000fe400078efcff */
[----:B--2---:R-:W-:Y:S02]  /*6bd0*/  IADD3 R42, P2, R143, R44, RZ ;  /* 0x0000002c8f2a7210 */ /* 0x004fe40007f5e0ff */
[----:B------:R-:W-:-:S03]  /*6be0*/  LOP3.LUT R70, R3, 0x16, RZ, 0xfc, !PT ;  /* 0x0000001603467812 */ /* 0x000fc600078efcff */
[----:B------:R-:W-:-:S05]  /*6bf0*/  IMAD.X R43, R45, 0x1, R156, P2 ;  /* 0x000000012d2b7824 */ /* 0x000fca00010e069c */
[----:B------:R2:W-:Y:S01]  /*6c00*/  LDGSTS.E [R100+0xc00], [R42.64], P1 ;  /* 0x00c000002a647fae */ /* 0x0005e2000892184a */
[----:B------:R-:W-:Y:S02]  /*6c10*/  ISETP.GE.AND P1, PT, R60, UR6, PT ;  /* 0x000000063c007c0c */ /* 0x000fe4000bf26270 */
[----:B------:R-:W-:Y:S02]  /*6c20*/  HMMA.1688.F32.TF32 R60, R80, R62, R52 ;  /* 0x0000003e503c723c */ /* 0x000fe40000081034 */
[----:B-1----:R-:W-:-:S04]  /*6c30*/  SEL R48, RZ, 0x4, P1 ;  /* 0x00000004ff307807 */ /* 0x002fc80000800000 */
[----:B------:R-:W-:Y:S02]  /*6c40*/  SEL R48, R48, RZ, !P0 ;  /* 0x000000ff30307207 */ /* 0x000fe40004000000 */
[----:B------:R-:W-:Y:S02]  /*6c50*/  LOP3.LUT R55, R3, 0x6, RZ, 0xfc, !PT ;  /* 0x0000000603377812 */ /* 0x000fe400078efcff */
[----:B------:R-:W-:Y:S02]  /*6c60*/  ISETP.NE.U32.AND P1, PT, R48, RZ, PT ;  /* 0x000000ff3000720c */ /* 0x000fe40003f25070 */
[----:B--2---:R-:W-:-:S05]  /*6c70*/  IADD3 R42, P2, R141, R44, RZ ;  /* 0x0000002c8d2a7210 */ /* 0x004fca0007f5e0ff */
[----:B------:R-:W-:Y:S01]  /*6c80*/  IMAD.X R43, R45, 0x1, R154, P2 ;  /* 0x000000012d2b7824 */ /* 0x000fe200010e069a */
[----:B------:R-:W-:-:S04]  /*6c90*/  ISETP.GE.AND P2, PT, R214, UR6, PT ;  /* 0x00000006d6007c0c */ /* 0x000fc8000bf46270 */
[----:B------:R-:W-:Y:S01]  /*6ca0*/  SEL R49, RZ, 0x4, P2 ;  /* 0x00000004ff317807 */ /* 0x000fe20001000000 */
[----:B------:R1:W-:Y:S01]  /*6cb0*/  LDGSTS.E [R100+0x1000], [R42.64], P1 ;  /* 0x010000002a647fae */ /* 0x0003e2000892184a */
[----:B------:R-:W-:Y:S02]  /*6cc0*/  ISETP.GE.AND P1, PT, R101, UR6, PT ;  /* 0x0000000665007c0c */ /* 0x000fe4000bf26270 */
[----:B------:R-:W-:Y:S02]  /*6cd0*/  SEL R49, R49, RZ, !P0 ;  /* 0x000000ff31317207 */ /* 0x000fe40004000000 */
[----:B------:R-:W-:Y:S02]  /*6ce0*/  SEL R48, RZ, 0x4, P1 ;  /* 0x00000004ff307807 */ /* 0x000fe40000800000 */
[----:B------:R-:W-:Y:S02]  /*6cf0*/  ISETP.GE.AND P1, PT, R212, UR6, PT ;  /* 0x00000006d4007c0c */ /* 0x000fe4000bf26270 */
[----:B------:R-:W-:-:S02]  /*6d00*/  SEL R48, R48, RZ, !P0 ;  /* 0x000000ff30307207 */ /* 0x000fc40004000000 */
[----:B------:R-:W-:Y:S02]  /*6d10*/  ISETP.GE.AND P2, PT, R182, UR6, PT ;  /* 0x00000006b6007c0c */ /* 0x000fe4000bf46270 */
[----:B-1----:R-:W-:Y:S02]  /*6d20*/  SEL R43, RZ, 0x4, P1 ;  /* 0x00000004ff2b7807 */ /* 0x002fe40000800000 */
[----:B------:R-:W-:Y:S02]  /*6d30*/  ISETP.NE.U32.AND P3, PT, R48, RZ, PT ;  /* 0x000000ff3000720c */ /* 0x000fe40003f65070 */
[----:B------:R-:W-:Y:S02]  /*6d40*/  ISETP.NE.U32.AND P5, PT, R49, RZ, PT ;  /* 0x000000ff3100720c */ /* 0x000fe40003fa5070 */
[----:B------:R-:W-:Y:S01]  /*6d50*/  IADD3 R42, P1, R139, R44, RZ ;  /* 0x0000002c8b2a7210 */ /* 0x000fe20007f3e0ff */
[----:B------:R-:W-:Y:S07]  /*6d60*/  HMMA.1688.F32.TF32 R48, R80, R46, R92 ;  /* 0x0000002e5030723c */ /* 0x000fee000008105c */
[----:B------:R-:W-:Y:S01]  /*6d70*/  SEL R46, R43, RZ, !P0 ;  /* 0x000000ff2b2e7207 */ /* 0x000fe20004000000 */
[----:B------:R-:W-:Y:S01]  /*6d80*/  IMAD.X R43, R45, 0x1, R152, P1 ;  /* 0x000000012d2b7824 */ /* 0x000fe200008e0698 */
[----:B------:R-:W-:-:S02]  /*6d90*/  SEL R47, RZ, 0x4, P2 ;  /* 0x00000004ff2f7807 */ /* 0x000fc40001000000 */
[----:B------:R-:W-:Y:S02]  /*6da0*/  ISETP.NE.U32.AND P1, PT, R46, RZ, PT ;  /* 0x000000ff2e00720c */ /* 0x000fe40003f25070 */
[----:B------:R-:W-:Y:S01]  /*6db0*/  SEL R47, R47, RZ, !P0 ;  /* 0x000000ff2f2f7207 */ /* 0x000fe20004000000 */
[----:B------:R1:W-:Y:S01]  /*6dc0*/  LDGSTS.E [R100+0x1400], [R42.64], P3 ;  /* 0x014000002a647fae */ /* 0x0003e2000992184a */
[----:B------:R-:W-:Y:S02]  /*6dd0*/  SEL R46, RZ, 0x4, P4 ;  /* 0x00000004ff2e7807 */ /* 0x000fe40002000000 */
[----:B------:R-:W-:Y:S02]  /*6de0*/  ISETP.NE.U32.AND P2, PT, R47, RZ, PT ;  /* 0x000000ff2f00720c */ /* 0x000fe40003f45070 */
[----:B------:R-:W-:Y:S02]  /*6df0*/  SEL R46, R46, RZ, !P0 ;  /* 0x000000ff2e2e7207 */ /* 0x000fe40004000000 */
[----:B------:R-:W-:-:S02]  /*6e00*/  SEL R47, RZ, 0x4, P6 ;  /* 0x00000004ff2f7807 */ /* 0x000fc40003000000 */
[----:B------:R-:W-:Y:S02]  /*6e10*/  ISETP.GE.AND P4, PT, R176, UR6, PT ;  /* 0x00000006b0007c0c */ /* 0x000fe4000bf86270 */
[----:B------:R-:W-:Y:S01]  /*6e20*/  ISETP.GE.AND P6, PT, R174, UR6, PT ;  /* 0x00000006ae007c0c */ /* 0x000fe2000bfc6270 */
[----:B-1----:R-:W-:Y:S01]  /*6e30*/  IMAD.WIDE R42, R184, 0x4, R44 ;  /* 0x00000004b82a7825 */ /* 0x002fe200078e022c */
[----:B------:R-:W-:Y:S02]  /*6e40*/  ISETP.NE.U32.AND P3, PT, R46, RZ, PT ;  /* 0x000000ff2e00720c */ /* 0x000fe40003f65070 */
[----:B------:R-:W-:Y:S02]  /*6e50*/  SEL R47, R47, RZ, !P0 ;  /* 0x000000ff2f2f7207 */ /* 0x000fe40004000000 */
[----:B------:R-:W-:Y:S01]  /*6e60*/  SEL R46, RZ, 0x4, P4 ;  /* 0x00000004ff2e7807 */ /* 0x000fe20002000000 */
[----:B------:R1:W-:Y:S01]  /*6e70*/  LDGSTS.E [R100+0x1800], [R42.64], P5 ;  /* 0x018000002a647fae */ /* 0x0003e2000a92184a */
[----:B------:R-:W-:-:S02]  /*6e80*/  SEL R53, RZ, 0x4, P6 ;  /* 0x00000004ff357807 */ /* 0x000fc40003000000 */
[----:B------:R-:W-:Y:S02]  /*6e90*/  ISETP.NE.U32.AND P4, PT, R47, RZ, PT ;  /* 0x000000ff2f00720c */ /* 0x000fe40003f85070 */
[----:B------:R-:W-:Y:S01]  /*6ea0*/  SEL R52, R46, RZ, !P0 ;  /* 0x000000ff2e347207 */ /* 0x000fe20004000000 */
[--C-:B------:R-:W-:Y:S01]  /*6eb0*/  IMAD.WIDE R46, R186, 0x4, R44.reuse ;  /* 0x00000004ba2e7825 */ /* 0x100fe200078e022c */
[----:B------:R-:W-:Y:S02]  /*6ec0*/  SEL R53, R53, RZ, !P0 ;  /* 0x000000ff35357207 */ /* 0x000fe40004000000 */
[----:B------:R-:W-:Y:S02]  /*6ed0*/  ISETP.NE.U32.AND P6, PT, R52, RZ, PT ;  /* 0x000000ff3400720c */ /* 0x000fe40003fc5070 */
[----:B------:R2:W-:Y:S01]  /*6ee0*/  LDGSTS.E [R100+0x1c00], [R46.64], P1 ;  /* 0x01c000002e647fae */ /* 0x0005e2000892184a */
[----:B-1----:R-:W-:Y:S01]  /*6ef0*/  IMAD.WIDE R42, R188, 0x4, R44 ;  /* 0x00000004bc2a7825 */ /* 0x002fe200078e022c */
[----:B------:R-:W-:-:S02]  /*6f00*/  ISETP.NE.U32.AND P5, PT, R53, RZ, PT ;  /* 0x000000ff3500720c */ /* 0x000fc40003fa5070 */
[----:B------:R-:W-:Y:S01]  /*6f10*/  ISETP.GE.AND P1, PT, R172, UR6, PT ;  /* 0x00000006ac007c0c */ /* 0x000fe2000bf26270 */
[--C-:B------:R-:W-:Y:S01]  /*6f20*/  IMAD.WIDE R52, R192, 0x4, R44.reuse ;  /* 0x00000004c0347825 */ /* 0x100fe200078e022c */
[----:B------:R1:W-:Y:S01]  /*6f30*/  LDGSTS.E [R100+0x2000], [R42.64], P2 ;  /* 0x020000002a647fae */ /* 0x0003e2000912184a */
[----:B------:R-:W-:Y:S02]  /*6f40*/  ISETP.GE.AND P2, PT, R68, UR6, PT ;  /* 0x0000000644007c0c */ /* 0x000fe4000bf46270 */
[----:B------:R-:W-:Y:S02]  /*6f50*/  SEL R54, RZ, 0x4, P1 ;  /* 0x00000004ff367807 */ /* 0x000fe40000800000 */
[----:B------:R-:W-:Y:S01]  /*6f60*/  ISETP.GE.AND P1, PT, R169, UR6, PT ;  /* 0x00000006a9007c0c */ /* 0x000fe2000bf26270 */
[----:B--2---:R-:W-:Y:S01]  /*6f70*/  IMAD.WIDE R46, R190, 0x4, R44 ;  /* 0x00000004be2e7825 */ /* 0x004fe200078e022c */
[----:B------:R-:W-:Y:S02]  /*6f80*/  SEL R54, R54, RZ, !P0 ;  /* 0x000000ff36367207 */ /* 0x000fe40004000000 */
[----:B------:R-:W-:-:S02]  /*6f90*/  LOP3.LUT R68, R3, 0xe, RZ, 0xfc, !PT ;  /* 0x0000000e03447812 */ /* 0x000fc400078efcff */
[----:B------:R2:W-:Y:S01]  /*6fa0*/  LDGSTS.E [R100+0x2400], [R46.64], P3 ;  /* 0x024000002e647fae */ /* 0x0005e2000992184a */
[----:B------:R-:W-:Y:S02]  /*6fb0*/  ISETP.GE.AND P3, PT, R55, UR6, PT ;  /* 0x0000000637007c0c */ /* 0x000fe4000bf66270 */
[----:B-1----:R-:W-:Y:S01]  /*6fc0*/  SEL R42, RZ, 0x4, P1 ;  /* 0x00000004ff2a7807 */ /* 0x002fe20000800000 */
[----:B------:R1:W-:Y:S01]  /*6fd0*/  LDGSTS.E [R100+0x2800], [R52.64], P4 ;  /* 0x0280000034647fae */ /* 0x0003e2000a12184a */
[----:B------:R-:W-:-:S04]  /*6fe0*/  ISETP.GE.AND P4, PT, R170, UR6, PT ;  /* 0x00000006aa007c0c */ /* 0x000fc8000bf86270 */
[----:B------:R-:W-:Y:S02]  /*6ff0*/  SEL R55, RZ, 0x4, P4 ;  /* 0x00000004ff377807 */ /* 0x000fe40002000000 */
[----:B------:R-:W-:Y:S02]  /*7000*/  ISETP.NE.U32.AND P4, PT, R54, RZ, PT ;  /* 0x000000ff3600720c */ /* 0x000fe40003f85070 */
[----:B------:R-:W-:Y:S02]  /*7010*/  SEL R55, R55, RZ, !P0 ;  /* 0x000000ff37377207 */ /* 0x000fe40004000000 */
[----:B--2---:R-:W-:Y:S01]  /*7020*/  SEL R47, RZ, 0x4, P2 ;  /* 0x00000004ff2f7807 */ /* 0x004fe20001000000 */
[----:B-1----:R-:W-:Y:S01]  /*7030*/  IMAD.WIDE R52, R196, 0x4, R44 ;  /* 0x00000004c4347825 */ /* 0x002fe200078e022c */
[----:B------:R-:W-:Y:S02]  /*7040*/  SEL R54, RZ, 0x4, P3 ;  /* 0x00000004ff367807 */ /* 0x000fe40001800000 */
[----:B------:R-:W-:-:S02]  /*7050*/  ISETP.NE.U32.AND P3, PT, R55, RZ, PT ;  /* 0x000000ff3700720c */ /* 0x000fc40003f65070 */
[----:B------:R-:W-:Y:S01]  /*7060*/  SEL R46, R42, RZ, !P0 ;  /* 0x000000ff2a2e7207 */ /* 0x000fe20004000000 */
[--C-:B------:R-:W-:Y:S01]  /*7070*/  IMAD.WIDE R42, R194, 0x4, R44.reuse ;  /* 0x00000004c22a7825 */ /* 0x100fe200078e022c */
[----:B------:R-:W-:Y:S02]  /*7080*/  SEL R47, R47, RZ, !P0 ;  /* 0x000000ff2f2f7207 */ /* 0x000fe40004000000 */
[----:B------:R-:W-:Y:S02]  /*7090*/  ISETP.NE.U32.AND P1, PT, R46, RZ, PT ;  /* 0x000000ff2e00720c */ /* 0x000fe40003f25070 */
[----:B------:R-:W-:Y:S01]  /*70a0*/  ISETP.NE.U32.AND P2, PT, R47, RZ, PT ;  /* 0x000000ff2f00720c */ /* 0x000fe20003f45070 */
[----:B------:R1:W-:Y:S01]  /*70b0*/  LDGSTS.E [R100+0x2c00], [R42.64], P6 ;  /* 0x02c000002a647fae */ /* 0x0003e2000b12184a */
[----:B------:R-:W-:Y:S01]  /*70c0*/  IMAD.WIDE R46, R198, 0x4, R44 ;  /* 0x00000004c62e7825 */ /* 0x000fe200078e022c */
[----:B------:R-:W-:Y:S02]  /*70d0*/  SEL R54, R54, RZ, !P0 ;  /* 0x000000ff36367207 */ /* 0x000fe40004000000 */
[----:B------:R2:W-:Y:S02]  /*70e0*/  LDGSTS.E [R100+0x3000], [R52.64], P5 ;  /* 0x0300000034647fae */ /* 0x0005e4000a92184a */
[----:B------:R-:W-:-:S02]  /*70f0*/  ISETP.NE.U32.AND P6, PT, R54, RZ, PT ;  /* 0x000000ff3600720c */ /* 0x000fc40003fc5070 */
[----:B------:R4:W-:Y:S01]  /*7100*/  LDGSTS.E [R100+0x3400], [R46.64], P4 ;  /* 0x034000002e647fae */ /* 0x0009e2000a12184a */
[----:B------:R-:W-:Y:S01]  /*7110*/  ISETP.GE.AND P4, PT, R68, UR6, PT ;  /* 0x0000000644007c0c */ /* 0x000fe2000bf86270 */
[----:B-1----:R-:W-:-:S03]  /*7120*/  IMAD.WIDE R42, R200, 0x4, R44 ;  /* 0x00000004c82a7825 */ /* 0x002fc600078e022c */
[----:B------:R-:W-:Y:S02]  /*7130*/  SEL R68, RZ, 0x4, P4 ;  /* 0x00000004ff447807 */ /* 0x000fe40002000000 */
[----:B------:R-:W-:Y:S01]  /*7140*/  ISETP.GE.AND P4, PT, R70, UR6, PT ;  /* 0x0000000646007c0c */ /* 0x000fe2000bf86270 */
[----:B--2---:R-:W-:Y:S01]  /*7150*/  IMAD.WIDE R52, R204, 0x4, R44 ;  /* 0x00000004cc347825 */ /* 0x004fe200078e022c */
[----:B------:R1:W-:Y:S01]  /*7160*/  LDGSTS.E [R100+0x3800], [R42.64], P3 ;  /* 0x038000002a647fae */ /* 0x0003e2000992184a */
[----:B------:R-:W-:Y:S02]  /*7170*/  ISETP.GE.AND P3, PT, R69, UR6, PT ;  /* 0x0000000645007c0c */ /* 0x000fe4000bf66270 */
[----:B------:R-:W-:Y:S01]  /*7180*/  IMAD.U32 R69, RZ, RZ, UR7 ;  /* 0x00000007ff457e24 */ /* 0x000fe2000f8e00ff */
[----:B------:R2:W-:Y:S01]  /*7190*/  LDGSTS.E [R100+0x3c00], [R52.64], P1 ;  /* 0x03c0000034647fae */ /* 0x0005e2000892184a */
[----:B------:R-:W-:Y:S02]  /*71a0*/  SEL R54, RZ, 0x4, P3 ;  /* 0x00000004ff367807 */ /* 0x000fe40001800000 */
[----:B----4-:R-:W-:-:S02]  /*71b0*/  IADD3 R46, P3, R146, R44, RZ ;  /* 0x0000002c922e7210 */ /* 0x010fc40007f7e0ff */
[----:B------:R-:W-:Y:S01]  /*71c0*/  SEL R55, R54, RZ, !P0 ;  /* 0x000000ff36377207 */ /* 0x000fe20004000000 */
[----:B------:R-:W-:Y:S01]  /*71d0*/  IMAD R54, R69, 0x4000, R136 ;  /* 0x0000400045367824 */ /* 0x000fe200078e0288 */
[----:B------:R-:W-:Y:S01]  /*71e0*/  SEL R68, R68, RZ, !P0 ;  /* 0x000000ff44447207 */ /* 0x000fe20004000000 */
[----:B------:R-:W-:Y:S01]  /*71f0*/  IMAD.X R47, R45, 0x1, R159, P3 ;  /* 0x000000012d2f7824 */ /* 0x000fe200018e069f */
[----:B-1----:R-:W-:Y:S01]  /*7200*/  IADD3 R42, P1, R148, R44, RZ ;  /* 0x0000002c942a7210 */ /* 0x002fe20007f3e0ff */
[----:B------:R-:W-:Y:S01]  /*7210*/  IMAD R69, R69, 0x4000, R166 ;  /* 0x0000400045457824 */ /* 0x000fe200078e02a6 */
[----:B------:R-:W-:Y:S02]  /*7220*/  ISETP.GE.AND P3, PT, R71, UR6, PT ;  /* 0x0000000647007c0c */ /* 0x000fe4000bf66270 */
[----:B------:R-:W-:Y:S01]  /*7230*/  ISETP.NE.U32.AND P5, PT, R55, RZ, PT ;  /* 0x000000ff3700720c */ /* 0x000fe20003fa5070 */
[----:B------:R-:W-:Y:S01]  /*7240*/  IMAD.X R43, R45, 0x1, R161, P1 ;  /* 0x000000012d2b7824 */ /* 0x000fe200008e06a1 */
[----:B--2---:R-:W-:-:S02]  /*7250*/  SEL R52, RZ, 0x4, P3 ;  /* 0x00000004ff347807 */ /* 0x004fc40001800000 */
[----:B------:R-:W-:Y:S02]  /*7260*/  ISETP.NE.U32.AND P1, PT, R68, RZ, PT ;  /* 0x000000ff4400720c */ /* 0x000fe40003f25070 */
[----:B------:R1:W-:Y:S01]  /*7270*/  LDGSTS.E [R54+0x200], [R42.64], P2 ;  /* 0x002000002a367fae */ /* 0x0003e2000912184a */
[----:B------:R-:W-:Y:S02]  /*7280*/  ISETP.GE.AND P2, PT, R213, UR6, PT ;  /* 0x00000006d5007c0c */ /* 0x000fe4000bf46270 */
[----:B------:R-:W-:Y:S01]  /*7290*/  SEL R53, RZ, 0x4, P4 ;  /* 0x00000004ff357807 */ /* 0x000fe20002000000 */
[----:B------:R2:W-:Y:S01]  /*72a0*/  LDGSTS.E [R54+0x600], [R46.64], P6 ;  /* 0x006000002e367fae */ /* 0x0005e2000b12184a */
[----:B------:R-:W-:Y:S02]  /*72b0*/  SEL R52, R52, RZ, !P0 ;  /* 0x000000ff34347207 */ /* 0x000fe40004000000 */
[----:B------:R-:W-:Y:S02]  /*72c0*/  SEL R55, RZ, 0x4, P2 ;  /* 0x00000004ff377807 */ /* 0x000fe40001000000 */
[----:B------:R-:W-:-:S02]  /*72d0*/  ISETP.GE.AND P2, PT, R211, UR6, PT ;  /* 0x00000006d3007c0c */ /* 0x000fc4000bf46270 */
[----:B------:R-:W-:Y:S02]  /*72e0*/  SEL R53, R53, RZ, !P0 ;  /* 0x000000ff35357207 */ /* 0x000fe40004000000 */
[-C--:B-1----:R-:W-:Y:S02]  /*72f0*/  IADD3 R42, P3, R144, R44.reuse, RZ ;  /* 0x0000002c902a7210 */ /* 0x082fe40007f7e0ff */
[----:B------:R-:W-:Y:S02]  /*7300*/  ISETP.NE.U32.AND P4, PT, R53, RZ, PT ;  /* 0x000000ff3500720c */ /* 0x000fe40003f85070 */
[----:B--2---:R-:W-:Y:S01]  /*7310*/  IADD3 R46, P6, R142, R44, RZ ;  /* 0x0000002c8e2e7210 */ /* 0x004fe20007fde0ff */
[C---:B------:R-:W-:Y:S01]  /*7320*/  IMAD.X R43, R45.reuse, 0x1, R157, P3 ;  /* 0x000000012d2b7824 */ /* 0x040fe200018e069d */
[----:B------:R-:W-:Y:S02]  /*7330*/  ISETP.NE.U32.AND P3, PT, R52, RZ, PT ;  /* 0x000000ff3400720c */ /* 0x000fe40003f65070 */
[----:B------:R-:W-:Y:S01]  /*7340*/  SEL R52, RZ, 0x4, P2 ;  /* 0x00000004ff347807 */ /* 0x000fe20001000000 */
[----:B------:R-:W-:Y:S01]  /*7350*/  IMAD.X R47, R45, 0x1, R155, P6 ;  /* 0x000000012d2f7824 */ /* 0x000fe200030e069b */
[----:B------:R1:W-:Y:S01]  /*7360*/  LDGSTS.E [R54+0xa00], [R42.64], P5 ;  /* 0x00a000002a367fae */ /* 0x0003e2000a92184a */
[----:B------:R-:W-:-:S02]  /*7370*/  SEL R55, R55, RZ, !P0 ;  /* 0x000000ff37377207 */ /* 0x000fc40004000000 */
[----:B------:R-:W-:Y:S01]  /*7380*/  SEL R52, R52, RZ, !P0 ;  /* 0x000000ff34347207 */ /* 0x000fe20004000000 */
[----:B------:R2:W-:Y:S01]  /*7390*/  LDGSTS.E [R54+0xe00], [R46.64], P1 ;  /* 0x00e000002e367fae */ /* 0x0005e2000892184a */
[----:B------:R-:W-:Y:S02]  /*73a0*/  ISETP.GE.AND P1, PT, R181, UR6, PT ;  /* 0x00000006b5007c0c */ /* 0x000fe4000bf26270 */
[----:B------:R-:W-:Y:S02]  /*73b0*/  ISETP.GE.AND P2, PT, R179, UR6, PT ;  /* 0x00000006b3007c0c */ /* 0x000fe4000bf46270 */
[----:B------:R-:W-:Y:S02]  /*73c0*/  SEL R53, RZ, 0x4, P1 ;  /* 0x00000004ff357807 */ /* 0x000fe40000800000 */
[----:B------:R-:W-:Y:S02]  /*73d0*/  ISETP.NE.U32.AND P5, PT, R55, RZ, PT ;  /* 0x000000ff3700720c */ /* 0x000fe40003fa5070 */
[----:B-1----:R-:W-:-:S02]  /*73e0*/  IADD3 R42, P6, R140, R44, RZ ;  /* 0x0000002c8c2a7210 */ /* 0x002fc40007fde0ff */
[----:B------:R-:W-:Y:S02]  /*73f0*/  ISETP.NE.U32.AND P1, PT, R52, RZ, PT ;  /* 0x000000ff3400720c */ /* 0x000fe40003f25070 */
[----:B------:R-:W-:Y:S01]  /*7400*/  SEL R53, R53, RZ, !P0 ;  /* 0x000000ff35357207 */ /* 0x000fe20004000000 */
[----:B------:R-:W-:Y:S01]  /*7410*/  IMAD.X R43, R45, 0x1, R153, P6 ;  /* 0x000000012d2b7824 */ /* 0x000fe200030e0699 */
[----:B--2---:R-:W-:Y:S02]  /*7420*/  IADD3 R46, P6, R138, R44, RZ ;  /* 0x0000002c8a2e7210 */ /* 0x004fe40007fde0ff */
[----:B------:R-:W-:Y:S02]  /*7430*/  SEL R52, RZ, 0x4, P2 ;  /* 0x00000004ff347807 */ /* 0x000fe40001000000 */
[----:B------:R-:W-:Y:S01]  /*7440*/  ISETP.NE.U32.AND P2, PT, R53, RZ, PT ;  /* 0x000000ff3500720c */ /* 0x000fe20003f45070 */
[----:B------:R-:W-:Y:S01]  /*7450*/  IMAD.X R47, R45, 0x1, R151, P6 ;  /* 0x000000012d2f7824 */ /* 0x000fe200030e0697 */
[----:B------:R-:W-:Y:S01]  /*7460*/  ISETP.GE.AND P6, PT, R177, UR6, PT ;  /* 0x00000006b1007c0c */ /* 0x000fe2000bfc6270 */
[----:B------:R1:W-:Y:S01]  /*7470*/  LDGSTS.E [R54+0x1200], [R42.64], P3 ;  /* 0x012000002a367fae */ /* 0x0003e2000992184a */
[----:B------:R-:W-:-:S02]  /*7480*/  SEL R52, R52, RZ, !P0 ;  /* 0x000000ff34347207 */ /* 0x000fc40004000000 */
[----:B------:R-:W-:Y:S01]  /*7490*/  SEL R53, RZ, 0x4, P6 ;  /* 0x00000004ff357807 */ /* 0x000fe20003000000 */
[----:B------:R2:W-:Y:S01]  /*74a0*/  LDGSTS.E [R54+0x1600], [R46.64], P4 ;  /* 0x016000002e367fae */ /* 0x0005e2000a12184a */
[----:B------:R-:W-:Y:S02]  /*74b0*/  ISETP.GE.AND P6, PT, R175, UR6, PT ;  /* 0x00000006af007c0c */ /* 0x000fe4000bfc6270 */
[----:B------:R-:W-:Y:S02]  /*74c0*/  ISETP.NE.U32.AND P3, PT, R52, RZ, PT ;  /* 0x000000ff3400720c */ /* 0x000fe40003f65070 */
[----:B------:R-:W-:Y:S02]  /*74d0*/  SEL R53, R53, RZ, !P0 ;  /* 0x000000ff35357207 */ /* 0x000fe40004000000 */
[----:B------:R-:W-:Y:S01]  /*74e0*/  SEL R52, RZ, 0x4, P6 ;  /* 0x00000004ff347807 */ /* 0x000fe20003000000 */
[----:B-1----:R-:W-:Y:S01]  /*74f0*/  IMAD.WIDE R42, R187, 0x4, R44 ;  /* 0x00000004bb2a7825 */ /* 0x002fe200078e022c */
[----:B------:R-:W-:-:S02]  /*7500*/  ISETP.GE.AND P6, PT, R173, UR6, PT ;  /* 0x00000006ad007c0c */ /* 0x000fc4000bfc6270 */
[----:B------:R-:W-:Y:S01]  /*7510*/  ISETP.NE.U32.AND P4, PT, R53, RZ, PT ;  /* 0x000000ff3500720c */ /* 0x000fe20003f85070 */
[----:B--2---:R-:W-:Y:S01]  /*7520*/  IMAD.WIDE R46, R185, 0x4, R44 ;  /* 0x00000004b92e7825 */ /* 0x004fe200078e022c */
[----:B------:R-:W-:Y:S02]  /*7530*/  SEL R53, RZ, 0x4, P6 ;  /* 0x00000004ff357807 */ /* 0x000fe40003000000 */
[----:B------:R-:W-:Y:S02]  /*7540*/  SEL R52, R52, RZ, !P0 ;  /* 0x000000ff34347207 */ /* 0x000fe40004000000 */
[----:B------:R1:W-:Y:S01]  /*7550*/  LDGSTS.E [R54+0x1a00], [R46.64], P5 ;  /* 0x01a000002e367fae */ /* 0x0003e2000a92184a */
[----:B------:R-:W-:Y:S02]  /*7560*/  SEL R53, R53, RZ, !P0 ;  /* 0x000000ff35357207 */ /* 0x000fe40004000000 */
[----:B------:R-:W-:Y:S01]  /*7570*/  ISETP.NE.U32.AND P5, PT, R52, RZ, PT ;  /* 0x000000ff3400720c */ /* 0x000fe20003fa5070 */
[----:B------:R2:W-:Y:S01]  /*7580*/  LDGSTS.E [R54+0x1e00], [R42.64], P1 ;  /* 0x01e000002a367fae */ /* 0x0005e2000892184a */
[----:B------:R-:W-:-:S02]  /*7590*/  ISETP.GE.AND P1, PT, R171, UR6, PT ;  /* 0x00000006ab007c0c */ /* 0x000fc4000bf26270 */
[----:B---3--:R-:W-:Y:S02]  /*75a0*/  LOP3.LUT R68, R206, 0x3f, RZ, 0xc0, !PT ;  /* 0x0000003fce447812 */ /* 0x008fe400078ec0ff */
[----:B------:R-:W-:Y:S02]  /*75b0*/  SEL R52, RZ, 0x4, P1 ;  /* 0x00000004ff347807 */ /* 0x000fe40000800000 */
[----:B------:R-:W-:Y:S01]  /*75c0*/  ISETP.NE.U32.AND P1, PT, R53, RZ, PT ;  /* 0x000000ff3500720c */ /* 0x000fe20003f25070 */
[--C-:B-1----:R-:W-:Y:S01]  /*75d0*/  IMAD.WIDE R46, R189, 0x4, R44.reuse ;  /* 0x00000004bd2e7825 */ /* 0x102fe200078e022c */
[----:B------:R-:W-:Y:S02]  /*75e0*/  ISETP.GE.AND P6, PT, R167, UR6, PT ;  /* 0x00000006a7007c0c */ /* 0x000fe4000bfc6270 */
[----:B------:R-:W-:Y:S01]  /*75f0*/  SEL R52, R52, RZ, !P0 ;  /* 0x000000ff34347207 */ /* 0x000fe20004000000 */
[----:B--2---:R-:W-:Y:S01]  /*7600*/  IMAD.WIDE R42, R191, 0x4, R44 ;  /* 0x00000004bf2a7825 */ /* 0x004fe200078e022c */
[----:B------:R1:W-:Y:S01]  /*7610*/  LDGSTS.E [R54+0x2200], [R46.64], P2 ;  /* 0x022000002e367fae */ /* 0x0003e2000912184a */
[----:B------:R-:W-:-:S02]  /*7620*/  ISETP.GE.AND P2, PT, R168, UR6, PT ;  /* 0x00000006a8007c0c */ /* 0x000fc4000bf46270 */
[----:B------:R-:W-:Y:S01]  /*7630*/  SEL R55, RZ, 0x4, P6 ;  /* 0x00000004ff377807 */ /* 0x000fe20003000000 */
[----:B------:R2:W-:Y:S01]  /*7640*/  LDGSTS.E [R54+0x2600], [R42.64], P3 ;  /* 0x026000002a367fae */ /* 0x0005e2000992184a */
[----:B------:R-:W-:Y:S02]  /*7650*/  SEL R53, RZ, 0x4, P2 ;  /* 0x00000004ff357807 */ /* 0x000fe40001000000 */
[----:B------:R-:W-:Y:S01]  /*7660*/  ISETP.GE.AND P2, PT, R68, UR6, PT ;  /* 0x0000000644007c0c */ /* 0x000fe2000bf46270 */
[----:B------:R-:W-:Y:S01]  /*7670*/  UIADD3 UR6, UR6, -0x40, URZ ;  /* 0xffffffc006067890 */ /* 0x000fe2000fffe03f */
[----:B------:R-:W-:Y:S02]  /*7680*/  SEL R53, R53, RZ, !P0 ;  /* 0x000000ff35357207 */ /* 0x000fe40004000000 */
[----:B------:R-:W-:Y:S02]  /*7690*/  ISETP.NE.U32.AND P6, PT, R52, RZ, PT ;  /* 0x000000ff3400720c */ /* 0x000fe40003fc5070 */
[----:B-1----:R-:W-:-:S02]  /*76a0*/  SEL R46, RZ, 0x4, P2 ;  /* 0x00000004ff2e7807 */ /* 0x002fc40001000000 */
[----:B------:R-:W-:Y:S01]  /*76b0*/  ISETP.NE.U32.AND P2, PT, R53, RZ, PT ;  /* 0x000000ff3500720c */ /* 0x000fe20003f45070 */
[--C-:B--2---:R-:W-:Y:S01]  /*76c0*/  IMAD.WIDE R42, R195, 0x4, R44.reuse ;  /* 0x00000004c32a7825 */ /* 0x104fe200078e022c */
[----:B------:R-:W-:Y:S02]  /*76d0*/  SEL R52, R46, RZ, !P0 ;  /* 0x000000ff2e347207 */ /* 0x000fe40004000000 */
[----:B------:R-:W-:Y:S01]  /*76e0*/  SEL R55, R55, RZ, !P0 ;  /* 0x000000ff37377207 */ /* 0x000fe20004000000 */
[--C-:B------:R-:W-:Y:S01]  /*76f0*/  IMAD.WIDE R46, R193, 0x4, R44.reuse ;  /* 0x00000004c12e7825 */ /* 0x100fe200078e022c */
[----:B------:R-:W-:Y:S02]  /*7700*/  ISETP.NE.U32.AND P0, PT, R52, RZ, PT ;  /* 0x000000ff3400720c */ /* 0x000fe40003f05070 */
[----:B------:R-:W-:Y:S01]  /*7710*/  ISETP.NE.U32.AND P3, PT, R55, RZ, PT ;  /* 0x000000ff3700720c */ /* 0x000fe20003f65070 */
[----:B------:R-:W-:Y:S01]  /*7720*/  IMAD.WIDE R52, R199, 0x4, R44 ;  /* 0x00000004c7347825 */ /* 0x000fe200078e022c */
[----:B------:R1:W-:Y:S01]  /*7730*/  LDGSTS.E [R54+0x2a00], [R46.64], P4 ;  /* 0x02a000002e367fae */ /* 0x0003e2000a12184a */
[----:B------:R-:W-:-:S02]  /*7740*/  LEA R133, P4, R223, R44, 0x2 ;  /* 0x0000002cdf857211 */ /* 0x000fc400078810ff */
[----:B------:R-:W-:Y:S01]  /*7750*/  IMAD.U32 R55, RZ, RZ, UR7 ;  /* 0x00000007ff377e24 */ /* 0x000fe2000f8e00ff */
[----:B------:R2:W-:Y:S02]  /*7760*/  LDGSTS.E [R54+0x2e00], [R42.64], P5 ;  /* 0x02e000002a367fae */ /* 0x0005e4000a92184a */
[----:B------:R-:W-:Y:S02]  /*7770*/  IMAD.X R132, R45, 0x1, R150, P4 ;  /* 0x000000012d847824 */ /* 0x000fe400020e0696 */
[----:B------:R-:W-:Y:S02]  /*7780*/  IMAD R55, R55, 0x4000, R2 ;  /* 0x0000400037377824 */ /* 0x000fe400078e0202 */
[----:B-1----:R-:W-:-:S04]  /*7790*/  IMAD.WIDE R46, R197, 0x4, R44 ;  /* 0x00000004c52e7825 */ /* 0x002fc800078e022c */
[--C-:B--2---:R-:W-:Y:S01]  /*77a0*/  IMAD.WIDE R42, R201, 0x4, R44.reuse ;  /* 0x00000004c92a7825 */ /* 0x104fe200078e022c */
[----:B------:R1:W-:Y:S04]  /*77b0*/  LDGSTS.E [R54+0x3200], [R46.64], P1 ;  /* 0x032000002e367fae */ /* 0x0003e8000892184a */
[----:B------:R2:W-:Y:S04]  /*77c0*/  LDGSTS.E [R54+0x3600], [R52.64], P6 ;  /* 0x0360000034367fae */ /* 0x0005e8000b12184a */
[----:B------:R3:W-:Y:S01]  /*77d0*/  LDGSTS.E [R54+0x3a00], [R42.64], P2 ;  /* 0x03a000002a367fae */ /* 0x0007e2000912184a */
[----:B-1----:R-:W-:Y:S01]  /*77e0*/  IMAD.WIDE R46, R205, 0x4, R44 ;  /* 0x00000004cd2e7825 */ /* 0x002fe200078e022c */
[----:B--2---:R-:W-:-:S04]  /*77f0*/  IADD3 R52, P1, R4, R131, RZ ;  /* 0x0000008304347210 */ /* 0x004fc80007f3e0ff */
[----:B------:R1:W-:Y:S01]  /*7800*/  LDGSTS.E [R54+0x3e00], [R46.64], P3 ;  /* 0x03e000002e367fae */ /* 0x0003e2000992184a */
[----:B---3--:R-:W-:Y:S01]  /*7810*/  IADD3 R42, P2, R4, R123, RZ ;  /* 0x0000007b042a7210 */ /* 0x008fe20007f5e0ff */
[--C-:B------:R-:W-:Y:S02]  /*7820*/  IMAD.X R53, R130, 0x1, R6.reuse, P1 ;  /* 0x0000000182357824 */ /* 0x100fe400008e0606 */
[----:B------:R-:W0:Y:S02]  /*7830*/  LDGDEPBAR ;  /* 0x00000000000079af */ /* 0x000e240000000000 */
[----:B------:R-:W-:Y:S02]  /*7840*/  IMAD.X R43, R122, 0x1, R6, P2 ;  /* 0x000000017a2b7824 */ /* 0x000fe400010e0606 */
[----:B------:R2:W-:Y:S01]  /*7850*/  LDGSTS.E [R55+0x8000], [R52.64], P0 ;  /* 0x0800000034377fae */ /* 0x0005e2000812184a */
[----:B-1----:R-:W-:-:S03]  /*7860*/  IADD3 R46, P1, R4, R115, RZ ;  /* 0x00000073042e7210 */ /* 0x002fc60007f3e0ff */
[----:B------:R1:W-:Y:S01]  /*7870*/  LDGSTS.E [R55+0x8800], [R42.64], P0 ;  /* 0x088000002a377fae */ /* 0x0003e2000812184a */
[----:B------:R-:W-:Y:S02]  /*7880*/  IMAD.U32 R54, RZ, RZ, UR7 ;  /* 0x00000007ff367e24 */ /* 0x000fe4000f8e00ff */
[----:B------:R-:W-:Y:S02]  /*7890*/  IMAD.X R47, R114, 0x1, R6, P1 ;  /* 0x00000001722f7824 */ /* 0x000fe400008e0606 */
[----:B------:R-:W-:Y:S01]  /*78a0*/  IMAD R71, R54, 0x4000, R165 ;  /* 0x0000400036477824 */ /* 0x000fe200078e02a5 */
[C---:B------:R-:W-:Y:S02]  /*78b0*/  IADD3 R54, P3, R4.reuse, R22, RZ ;  /* 0x0000001604367210 */ /* 0x040fe40007f7e0ff */
[C---:B--2---:R-:W-:Y:S01]  /*78c0*/  IADD3 R52, P2, R4.reuse, R107, RZ ;  /* 0x0000006b04347210 */ /* 0x044fe20007f5e0ff */
[----:B------:R2:W-:Y:S01]  /*78d0*/  LDGSTS.E [R55+0x9000], [R46.64], P0 ;  /* 0x090000002e377fae */ /* 0x0005e2000812184a */
[----:B-1----:R-:W-:-:S03]  /*78e0*/  IADD3 R42, P1, R4, R28, RZ ;  /* 0x0000001c042a7210 */ /* 0x002fc60007f3e0ff */
[--C-:B------:R-:W-:Y:S02]  /*78f0*/  IMAD.X R53, R106, 0x1, R6.reuse, P2 ;  /* 0x000000016a357824 */ /* 0x100fe400010e0606 */
[----:B------:R-:W-:-:S03]  /*7900*/  IMAD.X R43, R39, 0x1, R6, P1 ;  /* 0x00000001272b7824 */ /* 0x000fc600008e0606 */
[----:B------:R1:W-:Y:S01]  /*7910*/  LDGSTS.E [R55+0x9800], [R52.64], P0 ;  /* 0x0980000034377fae */ /* 0x0003e2000812184a */
[----:B--2---:R-:W-:-:S03]  /*7920*/  IADD3 R46, P2, R4, R20, RZ ;  /* 0x00000014042e7210 */ /* 0x004fc60007f5e0ff */
[----:B------:R2:W-:Y:S02]  /*7930*/  LDGSTS.E [R55+0xa000], [R42.64], P0 ;  /* 0x0a0000002a377fae */ /* 0x0005e4000812184a */
[----:B------:R-:W-:Y:S01]  /*7940*/  IMAD.X R47, R35, 0x1, R6, P2 ;  /* 0x00000001232f7824 */ /* 0x000fe200010e0606 */
[----:B-1----:R-:W-:-:S04]  /*7950*/  IADD3 R52, P1, R4, R12, RZ ;  /* 0x0000000c04347210 */ /* 0x002fc80007f3e0ff */
[----:B------:R1:W-:Y:S01]  /*7960*/  LDGSTS.E [R55+0xa800], [R46.64], P0 ;  /* 0x0a8000002e377fae */ /* 0x0003e2000812184a */
[----:B--2---:R-:W-:Y:S01]  /*7970*/  IADD3 R42, P2, R4, R9, RZ ;  /* 0x00000009042a7210 */ /* 0x004fe20007f5e0ff */
[----:B------:R-:W-:-:S04]  /*7980*/  IMAD.X R53, R29, 0x1, R6, P1 ;  /* 0x000000011d357824 */ /* 0x000fc800008e0606 */
[----:B------:R-:W-:Y:S01]  /*7990*/  IMAD.X R43, R21, 0x1, R6, P2 ;  /* 0x00000001152b7824 */ /* 0x000fe200010e0606 */
[----:B------:R2:W-:Y:S01]  /*79a0*/  LDGSTS.E [R55+0xb000], [R52.64], P0 ;  /* 0x0b00000034377fae */ /* 0x0005e2000812184a */
[----:B-1----:R-:W-:-:S03]  /*79b0*/  IADD3 R46, P1, R4, R129, RZ ;  /* 0x00000081042e7210 */ /* 0x002fc60007f3e0ff */
[----:B------:R1:W-:Y:S02]  /*79c0*/  LDGSTS.E [R55+0xb800], [R42.64], P0 ;  /* 0x0b8000002a377fae */ /* 0x0003e4000812184a */
[----:B------:R-:W-:Y:S01]  /*79d0*/  IMAD.X R47, R128, 0x1, R6, P1 ;  /* 0x00000001802f7824 */ /* 0x000fe200008e0606 */
[----:B--2---:R-:W-:-:S04]  /*79e0*/  IADD3 R52, P2, R4, R121, RZ ;  /* 0x0000007904347210 */ /* 0x004fc80007f5e0ff */
[----:B------:R2:W-:Y:S01]  /*79f0*/  LDGSTS.E [R69+0x8200], [R46.64], P0 ;  /* 0x082000002e457fae */ /* 0x0005e2000812184a */
[----:B-1----:R-:W-:Y:S01]  /*7a00*/  IADD3 R42, P1, R4, R113, RZ ;  /* 0x00000071042a7210 */ /* 0x002fe20007f3e0ff */
[--C-:B------:R-:W-:Y:S02]  /*7a10*/  IMAD.X R53, R120, 0x1, R6.reuse, P2 ;  /* 0x0000000178357824 */ /* 0x100fe400010e0606 */
[--C-:B------:R-:W-:Y:S02]  /*7a20*/  IMAD.X R55, R36, 0x1, R6.reuse, P3 ;  /* 0x0000000124377824 */ /* 0x100fe400018e0606 */
[----:B------:R-:W-:Y:S01]  /*7a30*/  IMAD.X R43, R112, 0x1, R6, P1 ;  /* 0x00000001702b7824 */ /* 0x000fe200008e0606 */
        /* <DEDUP_REMOVED lines=11> */
[----:B------:R1:W-:Y:S01]  /*7af0*/  LDGSTS.E [R69+0xaa00], [R42.64], P0 ;  /* 0x0aa000002a457fae */ /* 0x0003e2000812184a */
[----:B------:R-:W-:Y:S01]  /*7b00*/  IADD3 R13, P6, R13, UR9, RZ ;  /* 0x000000090d0d7c10 */ /* 0x000fe2000ffde0ff */
[----:B------:R-:W-:-:S03]  /*7b10*/  IMAD.X R47, R27, 0x1, R6, P1 ;  /* 0x000000011b2f7824 */ /* 0x000fc600008e0606 */
[----:B------:R-:W-:Y:S02]  /*7b20*/  IADD3.X R27, R27, UR8, RZ, P6, !PT ;  /* 0x000000081b1b7c10 */ /* 0x000fe4000b7fe4ff */
        /* <DEDUP_REMOVED lines=11> */
[----:B------:R-:W-:Y:S01]  /*7be0*/  IMAD.U32 R69, RZ, RZ, UR7 ;  /* 0x00000007ff457e24 */ /* 0x000fe2000f8e00ff */
[----:B--2---:R-:W-:Y:S01]  /*7bf0*/  IADD3 R42, P2, R4, R32, RZ ;  /* 0x00000020042a7210 */ /* 0x004fe20007f5e0ff */
[----:B------:R-:W-:Y:S02]  /*7c00*/  IMAD.X R53, R110, 0x1, R6, P1 ;  /* 0x000000016e357824 */ /* 0x000fe400008e0606 */
[----:B------:R-:W-:Y:S02]  /*7c10*/  IMAD R69, R69, 0x4000, R164 ;  /* 0x0000400045457824 */ /* 0x000fe400078e02a4 */
        /* <DEDUP_REMOVED lines=14> */
[----:B------:R2:W-:Y:S01]  /*7d00*/  LDGSTS.E [R71+0xb400], [R42.64], P0 ;  /* 0x0b4000002a477fae */ /* 0x0005e2000812184a */
[----:B------:R-:W-:Y:S01]  /*7d10*/  IADD3 R7, P4, R7, UR9, RZ ;  /* 0x0000000907077c10 */ /* 0x000fe2000ff9e0ff */
[----:B------:R-:W-:-:S03]  /*7d20*/  IMAD.X R47, R17, 0x1, R6, P2 ;  /* 0x00000001112f7824 */ /* 0x000fc600010e0606 */
[----:B------:R-:W-:Y:S02]  /*7d30*/  IADD3.X R17, R17, UR8, RZ, P4, !PT ;  /* 0x0000000811117c10 */ /* 0x000fe4000a7fe4ff */
[C---:B-1----:R-:W-:Y:S01]  /*7d40*/  IADD3 R52, P1, R4.reuse, R125, RZ ;  /* 0x0000007d04347210 */ /* 0x042fe20007f3e0ff */
[----:B------:R1:W-:Y:S01]  /*7d50*/  LDGSTS.E [R71+0xbc00], [R46.64], P0 ;  /* 0x0bc000002e477fae */ /* 0x0003e2000812184a */
[----:B--2---:R-:W-:-:S03]  /*7d60*/  IADD3 R42, P2, R4, R117, RZ ;  /* 0x00000075042a7210 */ /* 0x004fc60007f5e0ff */
[--C-:B------:R-:W-:Y:S02]  /*7d70*/  IMAD.X R53, R124, 0x1, R6.reuse, P1 ;  /* 0x000000017c357824 */ /* 0x100fe400008e0606 */
[----:B------:R-:W-:-:S03]  /*7d80*/  IMAD.X R43, R116, 0x1, R6, P2 ;  /* 0x00000001742b7824 */ /* 0x000fc600010e0606 */
[----:B------:R2:W-:Y:S01]  /*7d90*/  LDGSTS.E [R69+0x8600], [R52.64], P0 ;  /* 0x0860000034457fae */ /* 0x0005e2000812184a */
[----:B-1----:R-:W-:-:S03]  /*7da0*/  IADD3 R46, P1, R4, R109, RZ ;  /* 0x0000006d042e7210 */ /* 0x002fc60007f3e0ff */
[----:B------:R1:W-:Y:S01]  /*7db0*/  LDGSTS.E [R69+0x8e00], [R42.64], P0 ;  /* 0x08e000002a457fae */ /* 0x0003e2000812184a */
[----:B------:R-:W-:Y:S01]  /*7dc0*/  IADD3 R109, P6, R109, UR9, RZ ;  /* 0x000000096d6d7c10 */ /* 0x000fe2000ffde0ff */
[----:B------:R-:W-:-:S03]  /*7dd0*/  IMAD.X R47, R108, 0x1, R6, P1 ;  /* 0x000000016c2f7824 */ /* 0x000fc600008e0606 */
[----:B------:R-:W-:Y:S02]  /*7de0*/  IADD3.X R108, R108, UR8, RZ, P6, !PT ;  /* 0x000000086c6c7c10 */ /* 0x000fe4000b7fe4ff */
[----:B------:R-:W-:Y:S02]  /*7df0*/  IADD3 R123, P6, R123, UR9, RZ ;  /* 0x000000097b7b7c10 */ /* 0x000fe4000ffde0ff */
[----:B--2---:R-:W-:Y:S01]  /*7e00*/  IADD3 R52, P2, R4, R30, RZ ;  /* 0x0000001e04347210 */ /* 0x004fe20007f5e0ff */
[----:B------:R2:W-:Y:S01]  /*7e10*/  LDGSTS.E [R69+0x9600], [R46.64], P0 ;  /* 0x096000002e457fae */ /* 0x0005e2000812184a */
[----:B------:R-:W-:Y:S02]  /*7e20*/  IADD3.X R122, R122, UR8, RZ, P6, !PT ;  /* 0x000000087a7a7c10 */ /* 0x000fe4000b7fe4ff */
[----:B-1----:R-:W-:Y:S01]  /*7e30*/  IADD3 R42, P1, R4, R14, RZ ;  /* 0x0000000e042a7210 */ /* 0x002fe20007f3e0ff */
[----:B------:R-:W-:Y:S01]  /*7e40*/  IMAD.X R53, R40, 0x1, R6, P2 ;  /* 0x0000000128357824 */ /* 0x000fe200010e0606 */
[----:B------:R-:W-:-:S03]  /*7e50*/  IADD3 R14, P4, R14, UR9, RZ ;  /* 0x000000090e0e7c10 */ /* 0x000fc6000ff9e0ff */
[C-C-:B------:R-:W-:Y:S01]  /*7e60*/  IMAD.X R43, R31.reuse, 0x1, R6.reuse, P1 ;  /* 0x000000011f2b7824 */ /* 0x140fe200008e0606 */
[----:B------:R1:W-:Y:S01]  /*7e70*/  LDGSTS.E [R69+0x9e00], [R52.64], P0 ;  /* 0x09e0000034457fae */ /* 0x0003e2000812184a */
[----:B------:R-:W-:Y:S02]  /*7e80*/  IADD3.X R31, R31, UR8, RZ, P4, !PT ;  /* 0x000000081f1f7c10 */ /* 0x000fe4000a7fe4ff */
[----:B--2---:R-:W-:Y:S01]  /*7e90*/  IADD3 R46, P2, R4, R10, RZ ;  /* 0x0000000a042e7210 */ /* 0x004fe20007f5e0ff */
[----:B------:R2:W-:Y:S01]  /*7ea0*/  LDGSTS.E [R69+0xa600], [R54.64], P0 ;  /* 0x0a60000036457fae */ /* 0x0005e2000812184a */
[----:B------:R-:W-:Y:S02]  /*7eb0*/  IADD3 R10, P1, R10, UR9, RZ ;  /* 0x000000090a0a7c10 */ /* 0x000fe4000ff3e0ff */
[----:B------:R-:W-:Y:S01]  /*7ec0*/  IADD3 R28, P4, R28, UR9, RZ ;  /* 0x000000091c1c7c10 */ /* 0x000fe2000ff9e0ff */
[C---:B------:R-:W-:Y:S01]  /*7ed0*/  IMAD.X R47, R23.reuse, 0x1, R6, P2 ;  /* 0x00000001172f7824 */ /* 0x040fe200010e0606 */
[----:B------:R-:W-:Y:S01]  /*7ee0*/  IADD3.X R23, R23, UR8, RZ, P1, !PT ;  /* 0x0000000817177c10 */ /* 0x000fe20008ffe4ff */
[----:B------:R2:W-:Y:S01]  /*7ef0*/  LDGSTS.E [R69+0xae00], [R42.64], P0 ;  /* 0x0ae000002a457fae */ /* 0x0005e2000812184a */
[----:B------:R-:W-:-:S02]  /*7f00*/  IADD3 R20, P1, R20, UR9, RZ ;  /* 0x0000000914147c10 */ /* 0x000fc4000ff3e0ff */
[----:B-1----:R-:W-:Y:S01]  /*7f10*/  IADD3 R52, P3, R4, R5, RZ ;  /* 0x0000000504347210 */ /* 0x002fe20007f7e0ff */
[----:B------:R2:W-:Y:S01]  /*7f20*/  LDGSTS.E [R69+0xb600], [R46.64], P0 ;  /* 0x0b6000002e457fae */ /* 0x0005e2000812184a */
[----:B------:R-:W-:Y:S02]  /*7f30*/  IADD3 R5, P5, R5, UR9, RZ ;  /* 0x0000000905057c10 */ /* 0x000fe4000ffbe0ff */
[----:B------:R-:W-:Y:S01]  /*7f40*/  IADD3 R9, P2, R9, UR9, RZ ;  /* 0x0000000909097c10 */ /* 0x000fe2000ff5e0ff */
[----:B------:R-:W-:Y:S01]  /*7f50*/  IMAD.X R53, R15, 0x1, R6, P3 ;  /* 0x000000010f357824 */ /* 0x000fe200018e0606 */
[----:B------:R-:W-:Y:S02]  /*7f60*/  IADD3 R8, P3, R8, UR9, RZ ;  /* 0x0000000908087c10 */ /* 0x000fe4000ff7e0ff */
[----:B------:R-:W-:Y:S02]  /*7f70*/  IADD3.X R35, R35, UR8, RZ, P1, !PT ;  /* 0x0000000823237c10 */ /* 0x000fe40008ffe4ff */
[----:B------:R-:W-:Y:S01]  /*7f80*/  IADD3 R105, P1, R105, UR9, RZ ;  /* 0x0000000969697c10 */ /* 0x000fe2000ff3e0ff */
[----:B------:R2:W-:Y:S01]  /*7f90*/  LDGSTS.E [R69+0xbe00], [R52.64], P0 ;  /* 0x0be0000034457fae */ /* 0x0005e2000812184a */
[----:B------:R-:W-:-:S02]  /*7fa0*/  IADD3.X R15, R15, UR8, RZ, P5, !PT ;  /* 0x000000080f0f7c10 */ /* 0x000fc4000affe4ff */
[----:B------:R-:W-:Y:S01]  /*7fb0*/  IADD3.X R19, R19, UR8, RZ, P3, !PT ;  /* 0x0000000813137c10 */ /* 0x000fe20009ffe4ff */
[----:B------:R-:W0:Y:S01]  /*7fc0*/  LDGDEPBAR ;  /* 0x00000000000079af */ /* 0x000e220000000000 */
[----:B------:R-:W-:Y:S02]  /*7fd0*/  IADD3.X R21, R21, UR8, RZ, P2, !PT ;  /* 0x0000000815157c10 */ /* 0x000fe400097fe4ff */
[----:B------:R-:W-:Y:S02]  /*7fe0*/  IADD3 R11, P0, R11, UR9, RZ ;  /* 0x000000090b0b7c10 */ /* 0x000fe4000ff1e0ff */
[----:B------:R-:W-:Y:S02]  /*7ff0*/  IADD3 R12, P5, R12, UR9, RZ ;  /* 0x000000090c0c7c10 */ /* 0x000fe4000ffbe0ff */
[----:B------:R-:W-:Y:S02]  /*8000*/  IADD3 R16, P3, R16, UR9, RZ ;  /* 0x0000000910107c10 */ /* 0x000fe4000ff7e0ff */
[----:B------:R-:W-:-:S02]  /*8010*/  IADD3 R18, P2, R18, UR9, RZ ;  /* 0x0000000912127c10 */ /* 0x000fc4000ff5e0ff */
[----:B------:R-:W-:Y:S02]  /*8020*/  IADD3.X R104, R104, UR8, RZ, P1, !PT ;  /* 0x0000000868687c10 */ /* 0x000fe40008ffe4ff */
[----:B------:R-:W-:Y:S02]  /*8030*/  IADD3 R119, P1, R119, UR9, RZ ;  /* 0x0000000977777c10 */ /* 0x000fe4000ff3e0ff */
[----:B------:R-:W-:Y:S02]  /*8040*/  IADD3.X R25, R25, UR8, RZ, P0, !PT ;  /* 0x0000000819197c10 */ /* 0x000fe400087fe4ff */
[----:B------:R-:W-:Y:S02]  /*8050*/  IADD3.X R29, R29, UR8, RZ, P5, !PT ;  /* 0x000000081d1d7c10 */ /* 0x000fe4000affe4ff */
[----:B------:R-:W-:Y:S02]  /*8060*/  IADD3.X R33, R33, UR8, RZ, P3, !PT ;  /* 0x0000000821217c10 */ /* 0x000fe40009ffe4ff */
[----:B------:R-:W-:-:S02]  /*8070*/  IADD3.X R34, R34, UR8, RZ, P2, !PT ;  /* 0x0000000822227c10 */ /* 0x000fc400097fe4ff */
[----:B------:R-:W-:Y:S02]  /*8080*/  IADD3 R22, P0, R22, UR9, RZ ;  /* 0x0000000916167c10 */ /* 0x000fe4000ff1e0ff */
[----:B------:R-:W-:Y:S02]  /*8090*/  IADD3 R26, P5, R26, UR9, RZ ;  /* 0x000000091a1a7c10 */ /* 0x000fe4000ffbe0ff */
[----:B------:R-:W-:Y:S02]  /*80a0*/  IADD3 R30, P3, R30, UR9, RZ ;  /* 0x000000091e1e7c10 */ /* 0x000fe4000ff7e0ff */
[----:B------:R-:W-:Y:S02]  /*80b0*/  IADD3 R32, P2, R32, UR9, RZ ;  /* 0x0000000920207c10 */ /* 0x000fe4000ff5e0ff */
[----:B------:R-:W-:Y:S02]  /*80c0*/  IADD3.X R118, R118, UR8, RZ, P1, !PT ;  /* 0x0000000876767c10 */ /* 0x000fe40008ffe4ff */
[----:B------:R-:W-:-:S02]  /*80d0*/  ISETP.NE.U32.AND P1, PT, R134, UR4, PT ;  /* 0x0000000486007c0c */ /* 0x000fc4000bf25070 */
[----:B------:R-:W-:Y:S02]  /*80e0*/  IADD3.X R36, R36, UR8, RZ, P0, !PT ;  /* 0x0000000824247c10 */ /* 0x000fe400087fe4ff */
[----:B------:R-:W-:Y:S02]  /*80f0*/  IADD3.X R38, R38, UR8, RZ, P5, !PT ;  /* 0x0000000826267c10 */ /* 0x000fe4000affe4ff */
[----:B------:R-:W-:Y:S02]  /*8100*/  IADD3.X R39, R39, UR8, RZ, P4, !PT ;  /* 0x0000000827277c10 */ /* 0x000fe4000a7fe4ff */
[----:B------:R-:W-:Y:S02]  /*8110*/  IADD3.X R40, R40, UR8, RZ, P3, !PT ;  /* 0x0000000828287c10 */ /* 0x000fe40009ffe4ff */
[----:B------:R-:W-:Y:S02]  /*8120*/  IADD3.X R41, R41, UR8, RZ, P2, !PT ;  /* 0x0000000829297c10 */ /* 0x000fe400097fe4ff */
[----:B------:R-:W-:-:S02]  /*8130*/  IADD3 R107, P0, R107, UR9, RZ ;  /* 0x000000096b6b7c10 */ /* 0x000fc4000ff1e0ff */
[----:B------:R-:W-:Y:S02]  /*8140*/  IADD3 R111, P5, R111, UR9, RZ ;  /* 0x000000096f6f7c10 */ /* 0x000fe4000ffbe0ff */
[----:B------:R-:W-:Y:S02]  /*8150*/  IADD3 R113, P4, R113, UR9, RZ ;  /* 0x0000000971717c10 */ /* 0x000fe4000ff9e0ff */
[----:B------:R-:W-:Y:S02]  /*8160*/  IADD3 R115, P3, R115, UR9, RZ ;  /* 0x0000000973737c10 */ /* 0x000fe4000ff7e0ff */
[----:B------:R-:W-:Y:S02]  /*8170*/  IADD3 R117, P2, R117, UR9, RZ ;  /* 0x0000000975757c10 */ /* 0x000fe4000ff5e0ff */
[----:B------:R-:W-:Y:S02]  /*8180*/  IADD3.X R106, R106, UR8, RZ, P0, !PT ;  /* 0x000000086a6a7c10 */ /* 0x000fe400087fe4ff */
[----:B------:R-:W-:-:S02]  /*8190*/  IADD3.X R110, R110, UR8, RZ, P5, !PT ;  /* 0x000000086e6e7c10 */ /* 0x000fc4000affe4ff */
[----:B------:R-:W-:Y:S02]  /*81a0*/  IADD3.X R112, R112, UR8, RZ, P4, !PT ;  /* 0x0000000870707c10 */ /* 0x000fe4000a7fe4ff */
[----:B------:R-:W-:Y:S02]  /*81b0*/  IADD3.X R114, R114, UR8, RZ, P3, !PT ;  /* 0x0000000872727c10 */ /* 0x000fe40009ffe4ff */
[----:B------:R-:W-:Y:S02]  /*81c0*/  IADD3.X R116, R116, UR8, RZ, P2, !PT ;  /* 0x0000000874747c10 */ /* 0x000fe400097fe4ff */
[----:B------:R-:W-:Y:S02]  /*81d0*/  IADD3 R121, P0, R121, UR9, RZ ;  /* 0x0000000979797c10 */ /* 0x000fe4000ff1e0ff */
[----:B------:R-:W-:Y:S02]  /*81e0*/  IADD3 R125, P5, R125, UR9, RZ ;  /* 0x000000097d7d7c10 */ /* 0x000fe4000ffbe0ff */
[----:B------:R-:W-:-:S02]  /*81f0*/  IADD3 R127, P4, R127, UR9, RZ ;  /* 0x000000097f7f7c10 */ /* 0x000fc4000ff9e0ff */
[----:B------:R-:W-:Y:S02]  /*8200*/  IADD3 R129, P3, R129, UR9, RZ ;  /* 0x0000000981817c10 */ /* 0x000fe4000ff7e0ff */
[----:B------:R-:W-:Y:S02]  /*8210*/  IADD3 R131, P2, R131, UR9, RZ ;  /* 0x0000000983837c10 */ /* 0x000fe4000ff5e0ff */
[----:B------:R-:W-:Y:S02]  /*8220*/  IADD3.X R120, R120, UR8, RZ, P0, !PT ;  /* 0x0000000878787c10 */ /* 0x000fe400087fe4ff */
[----:B------:R-:W-:Y:S02]  /*8230*/  IADD3.X R124, R124, UR8, RZ, P5, !PT ;  /* 0x000000087c7c7c10 */ /* 0x000fe4000affe4ff */
[----:B------:R-:W-:Y:S02]  /*8240*/  IADD3.X R126, R126, UR8, RZ, P4, !PT ;  /* 0x000000087e7e7c10 */ /* 0x000fe4000a7fe4ff */
[----:B------:R-:W-:-:S02]  /*8250*/  IADD3.X R128, R128, UR8, RZ, P3, !PT ;  /* 0x0000000880807c10 */ /* 0x000fc40009ffe4ff */
[----:B------:R-:W-:Y:S01]  /*8260*/  IADD3.X R130, R130, UR8, RZ, P2, !PT ;  /* 0x0000000882827c10 */ /* 0x000fe200097fe4ff */
[----:B--2---:R-:W-:Y:S01]  /*8270*/  @!P1 CALL.REL.NOINC `(.L_x_1) ;  /* 0x0000001000009944 */ /* 0x004fe20003c00000 */
[----:B------:R-:W-:Y:S05]  /*8280*/  BRA `(.L_x_2) ;  /* 0xffffdc8000007947 */ /* 0x000fea000383ffff */
.L_x_1:
[----:B------:R-:W1:Y:S01]  /*8290*/  S2R R42, SR_TID.X ;  /* 0x00000000002a7919 */ /* 0x000e620000002100 */
[----:B------:R-:W-:-:S04]  /*82a0*/  DEPBAR.LE SB0, 0x0 ;  /* 0x000080000000791a */ /* 0x000fc80000000000 */
[----:B------:R-:W2:Y:S04]  /*82b0*/  LDL.LU R18, [R1+0x68] ;  /* 0x0000680001127983 */ /* 0x000ea80000300800 */
[----:B------:R-:W3:Y:S04]  /*82c0*/  LDL.LU R17, [R1+0x64] ;  /* 0x0000640001117983 */ /* 0x000ee80000300800 */
[----:B------:R-:W4:Y:S04]  /*82d0*/  LDL.LU R31, [R1+0x60] ;  /* 0x00006000011f7983 */ /* 0x000f280000300800 */
[----:B------:R-:W5:Y:S04]  /*82e0*/  LDL.LU R30, [R1+0x5c] ;  /* 0x00005c00011e7983 */ /* 0x000f680000300800 */
[----:B------:R-:W5:Y:S01]  /*82f0*/  LDL.LU R29, [R1+0x58] ;  /* 0x00005800011d7983 */ /* 0x000f620000300800 */
[----:B-1----:R-:W-:-:S03]  /*8300*/  IMAD.SHL.U32 R0, R42, 0x200, RZ ;  /* 0x000002002a007824 */ /* 0x002fc600078e00ff */
[----:B------:R-:W5:Y:S01]  /*8310*/  LDL.LU R46, [R1+0x54] ;  /* 0x00005400012e7983 */ /* 0x000f620000300800 */
[C---:B------:R-:W-:Y:S02]  /*8320*/  IMAD.SHL.U32 R3, R42.reuse, 0x20, RZ ;  /* 0x000000202a037824 */ /* 0x040fe400078e00ff */
[----:B------:R-:W-:Y:S01]  /*8330*/  IMAD.SHL.U32 R2, R42, 0x4, RZ ;  /* 0x000000042a027824 */ /* 0x000fe200078e00ff */
[----:B------:R-:W-:Y:S01]  /*8340*/  LOP3.LUT R0, R0, 0x3000, RZ, 0xc0, !PT ;  /* 0x0000300000007812 */ /* 0x000fe200078ec0ff */
[----:B------:R-:W-:-:S03]  /*8350*/  IMAD.SHL.U32 R4, R42, 0x10, RZ ;  /* 0x000000102a047824 */ /* 0x000fc600078e00ff */
[----:B------:R-:W-:Y:S01]  /*8360*/  LOP3.LUT R3, R0, 0x60, R3, 0xf8, !PT ;  /* 0x0000006000037812 */ /* 0x000fe200078ef803 */
[----:B------:R-:W-:-:S03]  /*8370*/  IMAD.SHL.U32 R0, R42, 0x800, RZ ;  /* 0x000008002a007824 */ /* 0x000fc600078e00ff */
[----:B------:R-:W-:Y:S01]  /*8380*/  LOP3.LUT R2, R3, 0x170, R2, 0x78, !PT ;  /* 0x0000017003027812 */ /* 0x000fe200078e7802 */
[----:B------:R-:W-:Y:S02]  /*8390*/  IMAD.MOV.U32 R40, RZ, RZ, R90 ;  /* 0x000000ffff287224 */ /* 0x000fe400078e005a */
[----:B------:R-:W-:Y:S02]  /*83a0*/  IMAD.MOV.U32 R41, RZ, RZ, R62 ;  /* 0x000000ffff297224 */ /* 0x000fe400078e003e */
[----:B------:R-:W-:Y:S02]  /*83b0*/  IMAD.IADD R2, R2, 0x1, R183 ;  /* 0x0000000102027824 */ /* 0x000fe400078e02b7 */
[----:B------:R-:W-:Y:S02]  /*83c0*/  IMAD.MOV.U32 R42, RZ, RZ, R58 ;  /* 0x000000ffff2a7224 */ /* 0x000fe400078e003a */
[----:B------:R-:W-:Y:S01]  /*83d0*/  IMAD.MOV.U32 R43, RZ, RZ, R50 ;  /* 0x000000ffff2b7224 */ /* 0x000fe200078e0032 */
[----:B------:R-:W-:Y:S01]  /*83e0*/  BAR.SYNC.DEFER_BLOCKING 0x0 ;  /* 0x0000000000007b1d */ /* 0x000fe20000010000 */
[----:B------:R-:W-:-:S02]  /*83f0*/  IMAD.MOV.U32 R27, RZ, RZ, R48 ;  /* 0x000000ffff1b7224 */ /* 0x000fc400078e0030 */
[----:B------:R-:W-:Y:S02]  /*8400*/  IMAD.MOV.U32 R39, RZ, RZ, R49 ;  /* 0x000000ffff277224 */ /* 0x000fe400078e0031 */
[----:B------:R-:W-:Y:S02]  /*8410*/  IMAD.MOV.U32 R48, RZ, RZ, R91 ;  /* 0x000000ffff307224 */ /* 0x000fe400078e005b */
[----:B------:R-:W-:Y:S02]  /*8420*/  IMAD.MOV.U32 R49, RZ, RZ, R63 ;  /* 0x000000ffff317224 */ /* 0x000fe400078e003f */
[----:B------:R-:W-:Y:S01]  /*8430*/  IMAD.MOV.U32 R50, RZ, RZ, R59 ;  /* 0x000000ffff327224 */ /* 0x000fe200078e003b */
[----:B------:R1:W-:Y:S04]  /*8440*/  STS.128 [R2+0x280], R40 ;  /* 0x0002802802007388 */ /* 0x0003e80000000c00 */
[----:B------:R1:W-:Y:S04]  /*8450*/  STS.128 [R2+0x680], R48 ;  /* 0x0006803002007388 */ /* 0x0003e80000000c00 */
[----:B-1----:R-:W5:Y:S04]  /*8460*/  LDL.LU R42, [R1+0x50] ;  /* 0x00005000012a7983 */ /* 0x002f680000300800 */
[----:B------:R-:W5:Y:S04]  /*8470*/  LDL.LU R50, [R1+0x4c] ;  /* 0x00004c0001327983 */ /* 0x000f680000300800 */
[----:B------:R-:W5:Y:S01]  /*8480*/  LDL.LU R44, [R1+0x48] ;  /* 0x00004800012c7983 */ /* 0x000f620000300800 */
[----:B------:R-:W-:Y:S01]  /*8490*/  LOP3.LUT R5, R4, 0x7f0, RZ, 0xc0, !PT ;  /* 0x000007f004057812 */ /* 0x000fe200078ec0ff */
[----:B------:R-:W-:-:S02]  /*84a0*/  IMAD.MOV.U32 R7, RZ, RZ, R96 ;  /* 0x000000ffff077224 */ /* 0x000fc400078e0060 */
[----:B------:R-:W-:Y:S01]  /*84b0*/  IMAD.MOV.U32 R11, RZ, RZ, R97 ;  /* 0x000000ffff0b7224 */ /* 0x000fe200078e0061 */
[----:B------:R-:W-:Y:S01]  /*84c0*/  LOP3.LUT R20, R5, 0x3000, R0, 0xf8, !PT ;  /* 0x0000300005147812 */ /* 0x000fe200078ef800 */
[----:B------:R-:W-:Y:S02]  /*84d0*/  IMAD.MOV.U32 R15, RZ, RZ, R98 ;  /* 0x000000ffff0f7224 */ /* 0x000fe400078e0062 */
[----:B------:R-:W-:Y:S02]  /*84e0*/  IMAD.MOV.U32 R4, RZ, RZ, R84 ;  /* 0x000000ffff047224 */ /* 0x000fe400078e0054 */
[----:B------:R-:W-:Y:S02]  /*84f0*/  IMAD.MOV.U32 R5, RZ, RZ, R72 ;  /* 0x000000ffff057224 */ /* 0x000fe400078e0048 */
[----:B------:R-:W-:Y:S02]  /*8500*/  IMAD.MOV.U32 R6, RZ, RZ, R64 ;  /* 0x000000ffff067224 */ /* 0x000fe400078e0040 */
[----:B------:R-:W-:-:S02]  /*8510*/  IMAD.MOV.U32 R8, RZ, RZ, R85 ;  /* 0x000000ffff087224 */ /* 0x000fc400078e0055 */
[----:B------:R-:W-:Y:S02]  /*8520*/  IMAD.MOV.U32 R9, RZ, RZ, R73 ;  /* 0x000000ffff097224 */ /* 0x000fe400078e0049 */
        /* <DEDUP_REMOVED lines=12> */
[----:B------:R-:W-:Y:S01]  /*85f0*/  IMAD.MOV.U32 R38, RZ, RZ, R57 ;  /* 0x000000ffff267224 */ /* 0x000fe200078e0039 */
[----:B------:R-:W-:Y:S04]  /*8600*/  STS.128 [R2], R4 ;  /* 0x0000000402007388 */ /* 0x000fe80000000c00 */
[----:B------:R-:W-:Y:S04]  /*8610*/  STS.128 [R2+0x400], R8 ;  /* 0x0004000802007388 */ /* 0x000fe80000000c00 */
[----:B------:R-:W-:Y:S04]  /*8620*/  STS.128 [R2+0x80], R12 ;  /* 0x0000800c02007388 */ /* 0x000fe80000000c00 */
[----:B------:R-:W-:Y:S04]  /*8630*/  STS.128 [R2+0x480], R96 ;  /* 0x0004806002007388 */ /* 0x000fe80000000c00 */
[----:B------:R-:W-:Y:S04]  /*8640*/  STS.128 [R2+0x200], R24 ;  /* 0x0002001802007388 */ /* 0x000fe80000000c00 */
[----:B------:R1:W-:Y:S04]  /*8650*/  STS.128 [R2+0x600], R36 ;  /* 0x0006002402007388 */ /* 0x0003e80000000c00 */
[----:B------:R-:W-:Y:S01]  /*8660*/  BAR.SYNC.DEFER_BLOCKING 0x0 ;  /* 0x0000000000007b1d */ /* 0x000fe20000010000 */
[----:B------:R-:W-:-:S02]  /*8670*/  LOP3.LUT R16, R20, 0x20, RZ, 0x3c, !PT ;  /* 0x0000002014107812 */ /* 0x000fc400078e3cff */
[C---:B------:R-:W-:Y:S02]  /*8680*/  LOP3.LUT R32, R20.reuse, 0x40, RZ, 0x3c, !PT ;  /* 0x0000004014207812 */ /* 0x040fe400078e3cff */
[----:B------:R-:W-:Y:S01]  /*8690*/  LOP3.LUT R28, R20, 0x60, RZ, 0x3c, !PT ;  /* 0x00000060141c7812 */ /* 0x000fe200078e3cff */
[----:B------:R-:W1:Y:S04]  /*86a0*/  LDS.128 R8, [R20] ;  /* 0x0000000014087984 */ /* 0x000e680000000c00 */
[----:B------:R-:W1:Y:S04]  /*86b0*/  LDS.128 R4, [R16] ;  /* 0x0000000010047984 */ /* 0x000e680000000c00 */
[----:B------:R-:W1:Y:S04]  /*86c0*/  LDS.128 R12, [R32] ;  /* 0x00000000200c7984 */ /* 0x000e680000000c00 */
[----:B------:R-:W1:Y:S04]  /*86d0*/  LDS.128 R24, [R28] ;  /* 0x000000001c187984 */ /* 0x000e680000000c00 */
[----:B------:R-:W1:Y:S04]  /*86e0*/  LDS.128 R20, [R20+0x800] ;  /* 0x0008000014147984 */ /* 0x000e680000000c00 */
[----:B------:R-:W-:Y:S01]  /*86f0*/  LDS.128 R32, [R32+0x800] ;  /* 0x0008000020207984 */ /* 0x000fe20000000c00 */
[C---:B--2---:R-:W-:Y:S01]  /*8700*/  IMAD R0, R18.reuse, c[0x0][0x194], RZ ;  /* 0x0000650012007a24 */ /* 0x044fe200078e02ff */
[----:B------:R-:W-:Y:S01]  /*8710*/  ISETP.GE.AND P0, PT, R18, c[0x0][0x178], PT ;  /* 0x00005e0012007a0c */ /* 0x000fe20003f06270 */
[----:B---3--:R-:W-:-:S03]  /*8720*/  IMAD R3, R17, c[0x0][0x198], RZ ;  /* 0x0000660011037a24 */ /* 0x008fc600078e02ff */
[C---:B------:R-:W-:Y:S02]  /*8730*/  LEA R45, P2, R0.reuse, c[0x0][0x170], 0x2 ;  /* 0x00005c00002d7a11 */ /* 0x040fe400078410ff */
[----:B------:R-:W-:Y:S02]  /*8740*/  ISETP.LT.AND P1, PT, R17, c[0x0][0x17c], !P0 ;  /* 0x00005f0011007a0c */ /* 0x000fe40004721270 */
[----:B------:R-:W-:Y:S01]  /*8750*/  LEA.HI.X.SX32 R47, R0, c[0x0][0x174], 0x2, P2 ;  /* 0x00005d00002f7a11 */ /* 0x000fe200010f16ff */
[----:B------:R-:W2:Y:S01]  /*8760*/  LDS.128 R16, [R16+0x800] ;  /* 0x0008000010107984 */ /* 0x000ea20000000c00 */
[----:B-1----:R-:W-:Y:S01]  /*8770*/  LEA R2, P2, R3, R45, 0x2 ;  /* 0x0000002d03027211 */ /* 0x002fe200078410ff */
[C---:B----4-:R-:W-:Y:S01]  /*8780*/  IMAD R0, R31.reuse, c[0x0][0x198], RZ ;  /* 0x000066001f007a24 */ /* 0x050fe200078e02ff */
[----:B------:R-:W-:Y:S02]  /*8790*/  ISETP.LT.AND P3, PT, R31, c[0x0][0x17c], !P0 ;  /* 0x00005f001f007a0c */ /* 0x000fe40004761270 */
[----:B------:R-:W-:-:S02]  /*87a0*/  LEA.HI.X.SX32 R3, R3, R47, 0x2, P2 ;  /* 0x0000002f03037211 */ /* 0x000fc400010f16ff */
[----:B------:R-:W-:Y:S01]  /*87b0*/  LEA R36, P2, R0, R45, 0x2 ;  /* 0x0000002d00247211 */ /* 0x000fe200078410ff */
[----:B-----5:R-:W-:Y:S02]  /*87c0*/  IMAD R39, R30, c[0x0][0x198], RZ ;  /* 0x000066001e277a24 */ /* 0x020fe400078e02ff */
[----:B------:R1:W-:Y:S01]  /*87d0*/  @P1 STG.E [R2.64], R8 ;  /* 0x0000000802001986 */ /* 0x0003e2000c10190a */
[C---:B------:R-:W-:Y:S01]  /*87e0*/  IMAD R41, R29.reuse, c[0x0][0x198], RZ ;  /* 0x000066001d297a24 */ /* 0x040fe200078e02ff */
[----:B------:R-:W-:Y:S01]  /*87f0*/  LEA.HI.X.SX32 R37, R0, R47, 0x2, P2 ;  /* 0x0000002f00257211 */ /* 0x000fe200010f16ff */
[----:B------:R-:W-:Y:S01]  /*8800*/  IMAD R0, R46, c[0x0][0x198], RZ ;  /* 0x000066002e007a24 */ /* 0x000fe200078e02ff */
[----:B------:R-:W-:Y:S02]  /*8810*/  ISETP.LT.AND P4, PT, R30, c[0x0][0x17c], !P0 ;  /* 0x00005f001e007a0c */ /* 0x000fe40004781270 */
[----:B------:R-:W-:Y:S01]  /*8820*/  ISETP.LT.AND P1, PT, R29, c[0x0][0x17c], !P0 ;  /* 0x00005f001d007a0c */ /* 0x000fe20004721270 */
[----:B------:R-:W-:Y:S04]  /*8830*/  @P3 STG.E [R36.64], R4 ;  /* 0x0000000424003986 */ /* 0x000fe8000c10190a */
[----:B-1----:R-:W3:Y:S01]  /*8840*/  LDL.LU R8, [R1+0x44] ;  /* 0x0000440001087983 */ /* 0x002ee20000300800 */
[----:B------:R-:W-:-:S03]  /*8850*/  LEA R38, P5, R39, R45, 0x2 ;  /* 0x0000002d27267211 */ /* 0x000fc600078a10ff */
[----:B------:R-:W4:Y:S01]  /*8860*/  LDL.LU R49, [R1+0x40] ;  /* 0x0000400001317983 */ /* 0x000f220000300800 */
[-C--:B------:R-:W-:Y:S02]  /*8870*/  LEA R2, P6, R41, R45.reuse, 0x2 ;  /* 0x0000002d29027211 */ /* 0x080fe400078c10ff */
[----:B------:R-:W-:Y:S01]  /*8880*/  LEA R40, P3, R0, R45, 0x2 ;  /* 0x0000002d00287211 */ /* 0x000fe200078610ff */
[----:B------:R-:W5:Y:S01]  /*8890*/  LDL.LU R48, [R1+0x3c] ;  /* 0x00003c0001307983 */ /* 0x000f620000300800 */
[----:B------:R-:W-:Y:S02]  /*88a0*/  ISETP.LT.AND P2, PT, R46, c[0x0][0x17c], !P0 ;  /* 0x00005f002e007a0c */ /* 0x000fe40004741270 */
[-C--:B------:R-:W-:Y:S01]  /*88b0*/  LEA.HI.X.SX32 R39, R39, R47.reuse, 0x2, P5 ;  /* 0x0000002f27277211 */ /* 0x080fe200028f16ff */
[----:B------:R-:W5:Y:S01]  /*88c0*/  LDL.LU R46, [R1+0x38] ;  /* 0x00003800012e7983 */ /* 0x000f620000300800 */
[-C--:B------:R-:W-:Y:S02]  /*88d0*/  LEA.HI.X.SX32 R3, R41, R47.reuse, 0x2, P6 ;  /* 0x0000002f29037211 */ /* 0x080fe400030f16ff */
[----:B------:R-:W-:Y:S01]  /*88e0*/  LEA.HI.X.SX32 R41, R0, R47, 0x2, P3 ;  /* 0x0000002f00297211 */ /* 0x000fe200018f16ff */
[----:B------:R1:W-:Y:S04]  /*88f0*/  @P4 STG.E [R38.64], R12 ;  /* 0x0000000c26004986 */ /* 0x0003e8000c10190a */
[----:B------:R-:W-:Y:S04]  /*8900*/  @P1 STG.E [R2.64], R24 ;  /* 0x0000001802001986 */ /* 0x000fe8000c10190a */
[----:B------:R-:W-:Y:S04]  /*8910*/  @P2 STG.E [R40.64], R20 ;  /* 0x0000001428002986 */ /* 0x000fe8000c10190a */
[----:B-1----:R-:W5:Y:S04]  /*8920*/  LDL.LU R12, [R1+0x34] ;  /* 0x00003400010c7983 */ /* 0x002f680000300800 */
[----:B------:R-:W1:Y:S01]  /*8930*/  LDS.128 R28, [R28+0x800] ;  /* 0x000800001c1c7984 */ /* 0x000e620000000c00 */
[C---:B------:R-:W-:Y:S01]  /*8940*/  IMAD R0, R42.reuse, c[0x0][0x198], RZ ;  /* 0x000066002a007a24 */ /* 0x040fe200078e02ff */
[----:B------:R-:W-:-:S04]  /*8950*/  ISETP.LT.AND P4, PT, R42, c[0x0][0x17c], !P0 ;  /* 0x00005f002a007a0c */ /* 0x000fc80004781270 */
[----:B------:R-:W-:Y:S02]  /*8960*/  LEA R42, P1, R0, R45, 0x2 ;  /* 0x0000002d002a7211 */ /* 0x000fe400078210ff */
[----:B------:R-:W-:Y:S02]  /*8970*/  ISETP.LT.AND P2, PT, R44, c[0x0][0x17c], !P0 ;  /* 0x00005f002c007a0c */ /* 0x000fe40004741270 */
[----:B------:R-:W-:Y:S01]  /*8980*/  LEA.HI.X.SX32 R43, R0, R47, 0x2, P1 ;  /* 0x0000002f002b7211 */ /* 0x000fe200008f16ff */
[----:B------:R-:W-:Y:S02]  /*8990*/  IMAD R0, R44, c[0x0][0x198], RZ ;  /* 0x000066002c007a24 */ /* 0x000fe400078e02ff */
[----:B------:R-:W5:Y:S04]  /*89a0*/  LDL.LU R44, [R1+0x30] ;  /* 0x00003000012c7983 */ /* 0x000f680000300800 */
[----:B--2---:R2:W-:Y:S04]  /*89b0*/  @P4 STG.E [R42.64], R16 ;  /* 0x000000102a004986 */ /* 0x0045e8000c10190a */
[----:B--2---:R-:W2:Y:S04]  /*89c0*/  LDL.LU R43, [R1+0x2c] ;  /* 0x00002c00012b7983 */ /* 0x004ea80000300800 */
[----:B------:R-:W2:Y:S04]  /*89d0*/  LDL.LU R42, [R1+0x28] ;  /* 0x00002800012a7983 */ /* 0x000ea80000300800 */
[----:B------:R-:W2:Y:S04]  /*89e0*/  LDL.LU R24, [R1+0x24] ;  /* 0x0000240001187983 */ /* 0x000ea80000300800 */
[----:B------:R-:W2:Y:S01]  /*89f0*/  LDL.LU R20, [R1+0x20] ;  /* 0x0000200001147983 */ /* 0x000ea20000300800 */
[C---:B------:R-:W-:Y:S01]  /*8a00*/  IMAD R4, R50.reuse, c[0x0][0x198], RZ ;  /* 0x0000660032047a24 */ /* 0x040fe200078e02ff */
[----:B------:R-:W-:-:S02]  /*8a10*/  ISETP.LT.AND P3, PT, R50, c[0x0][0x17c], !P0 ;  /* 0x00005f0032007a0c */ /* 0x000fc40004761270 */
[-C--:B------:R-:W-:Y:S01]  /*8a20*/  LEA R2, P4, R0, R45.reuse, 0x2 ;  /* 0x0000002d00027211 */ /* 0x080fe200078810ff */
[----:B------:R-:W2:Y:S01]  /*8a30*/  LDL.LU R16, [R1+0x1c] ;  /* 0x00001c0001107983 */ /* 0x000ea20000300800 */
[----:B------:R-:W-:Y:S02]  /*8a40*/  LEA R36, P5, R4, R45, 0x2 ;  /* 0x0000002d04247211 */ /* 0x000fe400078a10ff */
[-C--:B------:R-:W-:Y:S02]  /*8a50*/  LEA.HI.X.SX32 R3, R0, R47.reuse, 0x2, P4 ;  /* 0x0000002f00037211 */ /* 0x080fe400020f16ff */
[----:B------:R-:W-:-:S05]  /*8a60*/  LEA.HI.X.SX32 R37, R4, R47, 0x2, P5 ;  /* 0x0000002f04257211 */ /* 0x000fca00028f16ff */
[----:B------:R-:W-:Y:S04]  /*8a70*/  @P3 STG.E [R36.64], R32 ;  /* 0x0000002024003986 */ /* 0x000fe8000c10190a */
[----:B-1----:R1:W-:Y:S01]  /*8a80*/  @P2 STG.E [R2.64], R28 ;  /* 0x0000001c02002986 */ /* 0x0023e2000c10190a */
[C---:B---3--:R-:W-:Y:S01]  /*8a90*/  ISETP.LT.AND P1, PT, R8.reuse, c[0x0][0x17c], !P0 ;  /* 0x00005f0008007a0c */ /* 0x048fe20004721270 */
[----:B------:R-:W-:Y:S02]  /*8aa0*/  IMAD R8, R8, c[0x0][0x198], RZ ;  /* 0x0000660008087a24 */ /* 0x000fe400078e02ff */
[C---:B----4-:R-:W-:Y:S01]  /*8ab0*/  IMAD R0, R49.reuse, c[0x0][0x198], RZ ;  /* 0x0000660031007a24 */ /* 0x050fe200078e02ff */
[----:B------:R-:W-:Y:S02]  /*8ac0*/  ISETP.LT.AND P5, PT, R49, c[0x0][0x17c], !P0 ;  /* 0x00005f0031007a0c */ /* 0x000fe400047a1270 */
[----:B------:R-:W-:-:S02]  /*8ad0*/  LEA R38, P6, R8, R45, 0x2 ;  /* 0x0000002d08267211 */ /* 0x000fc400078c10ff */
[----:B------:R-:W-:Y:S02]  /*8ae0*/  LEA R40, P2, R0, R45, 0x2 ;  /* 0x0000002d00287211 */ /* 0x000fe400078410ff */
[-C--:B------:R-:W-:Y:S02]  /*8af0*/  LEA.HI.X.SX32 R39, R8, R47.reuse, 0x2, P6 ;  /* 0x0000002f08277211 */ /* 0x080fe400030f16ff */
[----:B------:R-:W-:Y:S01]  /*8b00*/  LEA.HI.X.SX32 R41, R0, R47, 0x2, P2 ;  /* 0x0000002f00297211 */ /* 0x000fe200010f16ff */
[----:B-----5:R-:W-:Y:S02]  /*8b10*/  IMAD R0, R46, c[0x0][0x198], RZ ;  /* 0x000066002e007a24 */ /* 0x020fe400078e02ff */
[----:B------:R-:W-:Y:S04]  /*8b20*/  @P1 STG.E [R38.64], R9 ;  /* 0x0000000926001986 */ /* 0x000fe8000c10190a */
[----:B------:R3:W-:Y:S01]  /*8b30*/  @P5 STG.E [R40.64], R5 ;  /* 0x0000000528005986 */ /* 0x0007e2000c10190a */
[----:B-1----:R-:W-:Y:S01]  /*8b40*/  LEA R2, P5, R0, R45, 0x2 ;  /* 0x0000002d00027211 */ /* 0x002fe200078a10ff */
[C---:B------:R-:W-:Y:S01]  /*8b50*/  IMAD R4, R48.reuse, c[0x0][0x198], RZ ;  /* 0x0000660030047a24 */ /* 0x040fe200078e02ff */
[----:B------:R-:W-:-:S02]  /*8b60*/  ISETP.LT.AND P4, PT, R48, c[0x0][0x17c], !P0 ;  /* 0x00005f0030007a0c */ /* 0x000fc40004781270 */
[----:B------:R-:W-:Y:S02]  /*8b70*/  LEA.HI.X.SX32 R3, R0, R47, 0x2, P5 ;  /* 0x0000002f00037211 */ /* 0x000fe400028f16ff */
[----:B------:R-:W-:Y:S02]  /*8b80*/  ISETP.LT.AND P3, PT, R46, c[0x0][0x17c], !P0 ;  /* 0x00005f002e007a0c */ /* 0x000fe40004761270 */
[C---:B------:R-:W-:Y:S01]  /*8b90*/  ISETP.LT.AND P2, PT, R12.reuse, c[0x0][0x17c], !P0 ;  /* 0x00005f000c007a0c */ /* 0x040fe20004741270 */
[----:B---3--:R-:W3:Y:S01]  /*8ba0*/  LDL.LU R40, [R1+0x18] ;  /* 0x0000180001287983 */ /* 0x008ee20000300800 */
[----:B------:R-:W-:Y:S01]  /*8bb0*/  IMAD R12, R12, c[0x0][0x198], RZ ;  /* 0x000066000c0c7a24 */ /* 0x000fe200078e02ff */
[-C--:B------:R-:W-:Y:S02]  /*8bc0*/  LEA R36, P1, R4, R45.reuse, 0x2 ;  /* 0x0000002d04247211 */ /* 0x080fe400078210ff */
[----:B------:R-:W4:Y:S02]  /*8bd0*/  LDL.LU R32, [R1+0x14] ;  /* 0x0000140001207983 */ /* 0x000f240000300800 */
[----:B------:R-:W-:-:S02]  /*8be0*/  LEA R8, P6, R12, R45, 0x2 ;  /* 0x0000002d0c087211 */ /* 0x000fc400078c10ff */
[----:B------:R-:W5:Y:S01]  /*8bf0*/  LDL.LU R28, [R1+0x10] ;  /* 0x00001000011c7983 */ /* 0x000f620000300800 */
[-C--:B------:R-:W-:Y:S02]  /*8c00*/  LEA.HI.X.SX32 R37, R4, R47.reuse, 0x2, P1 ;  /* 0x0000002f04257211 */ /* 0x080fe400008f16ff */
[----:B------:R-:W-:-:S03]  /*8c10*/  LEA.HI.X.SX32 R9, R12, R47, 0x2, P6 ;  /* 0x0000002f0c097211 */ /* 0x000fc600030f16ff */
[----:B------:R-:W-:Y:S04]  /*8c20*/  @P4 STG.E [R36.64], R13 ;  /* 0x0000000d24004986 */ /* 0x000fe8000c10190a */
[----:B------:R1:W-:Y:S01]  /*8c30*/  @P3 STG.E [R2.64], R25 ;  /* 0x0000001902003986 */ /* 0x0003e2000c10190a */
[----:B------:R-:W-:-:S03]  /*8c40*/  IMAD R0, R44, c[0x0][0x198], RZ ;  /* 0x000066002c007a24 */ /* 0x000fc600078e02ff */
[----:B-1----:R-:W5:Y:S02]  /*8c50*/  LDL.LU R25, [R1+0xc] ;  /* 0x00000c0001197983 */ /* 0x002f640000300800 */
[----:B------:R-:W-:-:S04]  /*8c60*/  LEA R38, P5, R0, R45, 0x2 ;  /* 0x0000002d00267211 */ /* 0x000fc800078a10ff */
[----:B------:R-:W-:Y:S01]  /*8c70*/  LEA.HI.X.SX32 R39, R0, R47, 0x2, P5 ;  /* 0x0000002f00277211 */ /* 0x000fe200028f16ff */
[----:B------:R1:W-:Y:S01]  /*8c80*/  @P2 STG.E [R8.64], R21 ;  /* 0x0000001508002986 */ /* 0x0003e2000c10190a */
[----:B--2---:R-:W-:Y:S02]  /*8c90*/  IMAD R5, R43, c[0x0][0x198], RZ ;  /* 0x000066002b057a24 */ /* 0x004fe400078e02ff */
[----:B------:R-:W-:-:S03]  /*8ca0*/  IMAD R0, R42, c[0x0][0x198], RZ ;  /* 0x000066002a007a24 */ /* 0x000fc600078e02ff */
[CC--:B------:R-:W-:Y:S02]  /*8cb0*/  LEA R4, P5, R5.reuse, R45.reuse, 0x2 ;  /* 0x0000002d05047211 */ /* 0x0c0fe400078a10ff */
[C---:B------:R-:W-:Y:S01]  /*8cc0*/  ISETP.LT.AND P2, PT, R24.reuse, c[0x0][0x17c], !P0 ;  /* 0x00005f0018007a0c */ /* 0x040fe20004741270 */
[----:B------:R-:W-:Y:S01]  /*8cd0*/  IMAD R12, R24, c[0x0][0x198], RZ ;  /* 0x00006600180c7a24 */ /* 0x000fe200078e02ff */
[C---:B------:R-:W-:Y:S01]  /*8ce0*/  LEA R2, P6, R0.reuse, R45, 0x2 ;  /* 0x0000002d00027211 */ /* 0x040fe200078c10ff */
[----:B------:R-:W2:Y:S01]  /*8cf0*/  LDL.LU R24, [R1+0x8] ;  /* 0x0000080001187983 */ /* 0x000ea20000300800 */
[-C--:B------:R-:W-:Y:S02]  /*8d00*/  LEA.HI.X.SX32 R5, R5, R47.reuse, 0x2, P5 ;  /* 0x0000002f05057211 */ /* 0x080fe400028f16ff */
[----:B------:R-:W-:Y:S01]  /*8d10*/  LEA.HI.X.SX32 R3, R0, R47, 0x2, P6 ;  /* 0x0000002f00037211 */ /* 0x000fe200030f16ff */
[C---:B------:R-:W-:Y:S01]  /*8d20*/  IMAD R0, R20.reuse, c[0x0][0x198], RZ ;  /* 0x0000660014007a24 */ /* 0x040fe200078e02ff */
[----:B------:R-:W-:Y:S01]  /*8d30*/  ISETP.LT.AND P5, PT, R20, c[0x0][0x17c], !P0 ;  /* 0x00005f0014007a0c */ /* 0x000fe200047a1270 */
[----:B-1----:R-:W2:Y:S04]  /*8d40*/  LDL.LU R21, [R1+0x4] ;  /* 0x0000040001157983 */ /* 0x002ea80000300800 */
[----:B------:R-:W2:Y:S01]  /*8d50*/  LDL.LU R20, [R1] ;  /* 0x0000000001147983 */ /* 0x000ea20000300800 */
[----:B------:R-:W-:-:S02]  /*8d60*/  ISETP.LT.AND P1, PT, R44, c[0x0][0x17c], !P0 ;  /* 0x00005f002c007a0c */ /* 0x000fc40004721270 */
[----:B------:R-:W-:Y:S02]  /*8d70*/  ISETP.LT.AND P4, PT, R43, c[0x0][0x17c], !P0 ;  /* 0x00005f002b007a0c */ /* 0x000fe40004781270 */
[----:B------:R-:W-:-:S09]  /*8d80*/  ISETP.LT.AND P3, PT, R42, c[0x0][0x17c], !P0 ;  /* 0x00005f002a007a0c */ /* 0x000fd20004761270 */
[----:B------:R-:W-:Y:S01]  /*8d90*/  @P1 STG.E [R38.64], R17 ;  /* 0x0000001126001986 */ /* 0x000fe2000c10190a */
[----:B------:R-:W-:-:S04]  /*8da0*/  LEA R8, P1, R12, R45, 0x2 ;  /* 0x0000002d0c087211 */ /* 0x000fc800078210ff */
[----:B------:R-:W-:Y:S01]  /*8db0*/  LEA.HI.X.SX32 R9, R12, R47, 0x2, P1 ;  /* 0x0000002f0c097211 */ /* 0x000fe200008f16ff */
[----:B------:R1:W-:Y:S01]  /*8dc0*/  @P4 STG.E [R4.64], R33 ;  /* 0x0000002104004986 */ /* 0x0003e2000c10190a */
[----:B------:R-:W-:-:S03]  /*8dd0*/  LEA R12, P1, R0, R45, 0x2 ;  /* 0x0000002d000c7211 */ /* 0x000fc600078210ff */
[----:B------:R-:W-:Y:S01]  /*8de0*/  @P3 STG.E [R2.64], R29 ;  /* 0x0000001d02003986 */ /* 0x000fe2000c10190a */
[C---:B------:R-:W-:Y:S01]  /*8df0*/  ISETP.LT.AND P3, PT, R16.reuse, c[0x0][0x17c], !P0 ;  /* 0x00005f0010007a0c */ /* 0x040fe20004761270 */
[----:B------:R-:W-:Y:S01]  /*8e00*/  IMAD R16, R16, c[0x0][0x198], RZ ;  /* 0x0000660010107a24 */ /* 0x000fe200078e02ff */
[----:B------:R-:W-:Y:S01]  /*8e10*/  LEA.HI.X.SX32 R13, R0, R47, 0x2, P1 ;  /* 0x0000002f000d7211 */ /* 0x000fe200008f16ff */
[----:B------:R-:W-:Y:S03]  /*8e20*/  @P2 STG.E [R8.64], R10 ;  /* 0x0000000a08002986 */ /* 0x000fe6000c10190a */
[----:B-1----:R-:W-:-:S04]  /*8e30*/  LEA R4, P4, R16, R45, 0x2 ;  /* 0x0000002d10047211 */ /* 0x002fc800078810ff */
[----:B------:R-:W-:Y:S01]  /*8e40*/  LEA.HI.X.SX32 R5, R16, R47, 0x2, P4 ;  /* 0x0000002f10057211 */ /* 0x000fe200020f16ff */
[----:B------:R-:W-:Y:S04]  /*8e50*/  @P5 STG.E [R12.64], R6 ;  /* 0x000000060c005986 */ /* 0x000fe8000c10190a */
[----:B------:R1:W-:Y:S02]  /*8e60*/  @P3 STG.E [R4.64], R14 ;  /* 0x0000000e04003986 */ /* 0x0003e4000c10190a */
[----:B-1----:R-:W-:Y:S02]  /*8e70*/  IMAD R14, R216, c[0x0][0x198], RZ ;  /* 0x00006600d80e7a24 */ /* 0x002fe400078e02ff */
[C---:B---3--:R-:W-:Y:S01]  /*8e80*/  IMAD R0, R40.reuse, c[0x0][0x198], RZ ;  /* 0x0000660028007a24 */ /* 0x048fe200078e02ff */
[----:B------:R-:W-:-:S04]  /*8e90*/  ISETP.LT.AND P2, PT, R40, c[0x0][0x17c], !P0 ;  /* 0x00005f0028007a0c */ /* 0x000fc80004741270 */
[----:B------:R-:W-:Y:S01]  /*8ea0*/  LEA R2, P6, R0, R45, 0x2 ;  /* 0x0000002d00027211 */ /* 0x000fe200078c10ff */
[C---:B----4-:R-:W-:Y:S01]  /*8eb0*/  IMAD R17, R32.reuse, c[0x0][0x198], RZ ;  /* 0x0000660020117a24 */ /* 0x050fe200078e02ff */
[----:B------:R-:W-:Y:S02]  /*8ec0*/  ISETP.LT.AND P1, PT, R32, c[0x0][0x17c], !P0 ;  /* 0x00005f0020007a0c */ /* 0x000fe40004721270 */
[----:B------:R-:W-:Y:S01]  /*8ed0*/  LEA.HI.X.SX32 R3, R0, R47, 0x2, P6 ;  /* 0x0000002f00037211 */ /* 0x000fe200030f16ff */
[C---:B-----5:R-:W-:Y:S01]  /*8ee0*/  IMAD R0, R28.reuse, c[0x0][0x198], RZ ;  /* 0x000066001c007a24 */ /* 0x060fe200078e02ff */
[----:B------:R-:W-:Y:S02]  /*8ef0*/  ISETP.LT.AND P4, PT, R28, c[0x0][0x17c], !P0 ;  /* 0x00005f001c007a0c */ /* 0x000fe40004781270 */
[-C--:B------:R-:W-:Y:S01]  /*8f00*/  LEA R8, P5, R17, R45.reuse, 0x2 ;  /* 0x0000002d11087211 */ /* 0x080fe200078a10ff */
[----:B------:R1:W-:Y:S01]  /*8f10*/  @P2 STG.E [R2.64], R26 ;  /* 0x0000001a02002986 */ /* 0x0003e2000c10190a */
[----:B------:R-:W-:-:S02]  /*8f20*/  LEA R16, P2, R0, R45, 0x2 ;  /* 0x0000002d00107211 */ /* 0x000fc400078410ff */
[-C--:B------:R-:W-:Y:S02]  /*8f30*/  LEA.HI.X.SX32 R9, R17, R47.reuse, 0x2, P5 ;  /* 0x0000002f11097211 */ /* 0x080fe400028f16ff */
[----:B------:R-:W-:-:S03]  /*8f40*/  LEA.HI.X.SX32 R17, R0, R47, 0x2, P2 ;  /* 0x0000002f00117211 */ /* 0x000fc600010f16ff */
[----:B------:R3:W-:Y:S04]  /*8f50*/  @P1 STG.E [R8.64], R22 ;  /* 0x0000001608001986 */ /* 0x0007e8000c10190a */
[----:B------:R-:W-:Y:S01]  /*8f60*/  @P4 STG.E [R16.64], R18 ;  /* 0x0000001210004986 */ /* 0x000fe2000c10190a */
[C---:B------:R-:W-:Y:S01]  /*8f70*/  IMAD R6, R25.reuse, c[0x0][0x198], RZ ;  /* 0x0000660019067a24 */ /* 0x040fe200078e02ff */
[----:B------:R-:W-:-:S04]  /*8f80*/  ISETP.LT.AND P3, PT, R25, c[0x0][0x17c], !P0 ;  /* 0x00005f0019007a0c */ /* 0x000fc80004761270 */
[----:B-1----:R-:W-:-:S04]  /*8f90*/  LEA R2, P4, R6, R45, 0x2 ;  /* 0x0000002d06027211 */ /* 0x002fc800078810ff */
[----:B------:R-:W-:Y:S01]  /*8fa0*/  LEA.HI.X.SX32 R3, R6, R47, 0x2, P4 ;  /* 0x0000002f06037211 */ /* 0x000fe200020f16ff */
[C---:B--2---:R-:W-:Y:S01]  /*8fb0*/  IMAD R0, R24.reuse, c[0x0][0x198], RZ ;  /* 0x0000660018007a24 */ /* 0x044fe200078e02ff */
[----:B------:R-:W-:-:S04]  /*8fc0*/  ISETP.LT.AND P2, PT, R24, c[0x0][0x17c], !P0 ;  /* 0x00005f0018007a0c */ /* 0x000fc80004741270 */
[----:B------:R-:W-:Y:S01]  /*8fd0*/  LEA R4, P5, R0, R45, 0x2 ;  /* 0x0000002d00047211 */ /* 0x000fe200078a10ff */
[C---:B------:R-:W-:Y:S01]  /*8fe0*/  IMAD R10, R21.reuse, c[0x0][0x198], RZ ;  /* 0x00006600150a7a24 */ /* 0x040fe200078e02ff */
[----:B------:R-:W-:Y:S01]  /*8ff0*/  ISETP.LT.AND P1, PT, R21, c[0x0][0x17c], !P0 ;  /* 0x00005f0015007a0c */ /* 0x000fe20004721270 */
[----:B------:R-:W-:Y:S01]  /*9000*/  IMAD R13, R20, c[0x0][0x198], RZ ;  /* 0x00006600140d7a24 */ /* 0x000fe200078e02ff */
[----:B------:R-:W-:Y:S02]  /*9010*/  LEA.HI.X.SX32 R5, R0, R47, 0x2, P5 ;  /* 0x0000002f00057211 */ /* 0x000fe400028f16ff */
[----:B------:R-:W-:Y:S02]  /*9020*/  ISETP.LT.AND P4, PT, R20, c[0x0][0x17c], !P0 ;  /* 0x00005f0014007a0c */ /* 0x000fe40004781270 */
[-C--:B------:R-:W-:Y:S02]  /*9030*/  LEA R12, P5, R13, R45.reuse, 0x2 ;  /* 0x0000002d0d0c7211 */ /* 0x080fe400078a10ff */
[----:B---3--:R-:W-:-:S02]  /*9040*/  LEA R8, P6, R10, R45, 0x2 ;  /* 0x0000002d0a087211 */ /* 0x008fc400078c10ff */
[-C--:B------:R-:W-:Y:S02]  /*9050*/  LEA.HI.X.SX32 R13, R13, R47.reuse, 0x2, P5 ;  /* 0x0000002f0d0d7211 */ /* 0x080fe400028f16ff */
[----:B------:R-:W-:Y:S02]  /*9060*/  LEA.HI.X.SX32 R9, R10, R47, 0x2, P6 ;  /* 0x0000002f0a097211 */ /* 0x000fe400030f16ff */
[C---:B------:R-:W-:Y:S01]  /*9070*/  ISETP.LT.AND P5, PT, R252.reuse, c[0x0][0x17c], !P0 ;  /* 0x00005f00fc007a0c */ /* 0x040fe200047a1270 */
[----:B------:R-:W-:Y:S01]  /*9080*/  IMAD R252, R252, c[0x0][0x198], RZ ;  /* 0x00006600fcfc7a24 */ /* 0x000fe200078e02ff */
[----:B------:R1:W-:Y:S01]  /*9090*/  @P3 STG.E [R2.64], R34 ;  /* 0x0000002202003986 */ /* 0x0003e2000c10190a */
[C---:B------:R-:W-:Y:S01]  /*90a0*/  ISETP.LT.AND P3, PT, R218.reuse, c[0x0][0x17c], !P0 ;  /* 0x00005f00da007a0c */ /* 0x040fe20004761270 */
[----:B------:R-:W-:Y:S02]  /*90b0*/  IMAD R218, R218, c[0x0][0x198], RZ ;  /* 0x00006600dada7a24 */ /* 0x000fe400078e02ff */
[----:B------:R-:W-:Y:S01]  /*90c0*/  @P2 STG.E [R4.64], R30 ;  /* 0x0000001e04002986 */ /* 0x000fe2000c10190a */
[----:B------:R-:W-:-:S03]  /*90d0*/  IMAD R0, R217, c[0x0][0x198], RZ ;  /* 0x00006600d9007a24 */ /* 0x000fc600078e02ff */
[----:B------:R2:W-:Y:S01]  /*90e0*/  @P1 STG.E [R8.64], R11 ;  /* 0x0000000b08001986 */ /* 0x0005e2000c10190a */
[----:B-1----:R-:W-:-:S03]  /*90f0*/  LEA R2, P1, R252, R45, 0x2 ;  /* 0x0000002dfc027211 */ /* 0x002fc600078210ff */
[----:B------:R1:W-:Y:S01]  /*9100*/  @P4 STG.E [R12.64], R7 ;  /* 0x000000070c004986 */ /* 0x0003e2000c10190a */
[C---:B------:R-:W-:Y:S01]  /*9110*/  ISETP.LT.AND P4, PT, R219.reuse, c[0x0][0x17c], !P0 ;  /* 0x00005f00db007a0c */ /* 0x040fe20004781270 */
[----:B------:R-:W-:Y:S01]  /*9120*/  IMAD R219, R219, c[0x0][0x198], RZ ;  /* 0x00006600dbdb7a24 */ /* 0x000fe200078e02ff */
[----:B------:R-:W-:Y:S02]  /*9130*/  LEA.HI.X.SX32 R3, R252, R47, 0x2, P1 ;  /* 0x0000002ffc037211 */ /* 0x000fe400008f16ff */
[-C--:B------:R-:W-:Y:S02]  /*9140*/  LEA R6, P1, R0, R45.reuse, 0x2 ;  /* 0x0000002d00067211 */ /* 0x080fe400078210ff */
[CC--:B--2---:R-:W-:Y:S02]  /*9150*/  LEA R8, P2, R218.reuse, R45.reuse, 0x2 ;  /* 0x0000002dda087211 */ /* 0x0c4fe400078410ff */
[----:B------:R-:W-:Y:S02]  /*9160*/  LEA R4, P6, R219, R45, 0x2 ;  /* 0x0000002ddb047211 */ /* 0x000fe400078c10ff */
[----:B------:R-:W-:-:S02]  /*9170*/  LEA.HI.X.SX32 R9, R218, R47, 0x2, P2 ;  /* 0x0000002fda097211 */ /* 0x000fc400010f16ff */
[----:B------:R-:W-:Y:S02]  /*9180*/  ISETP.LT.AND P2, PT, R217, c[0x0][0x17c], !P0 ;  /* 0x00005f00d9007a0c */ /* 0x000fe40004741270 */
[-C--:B-1----:R-:W-:Y:S02]  /*9190*/  LEA.HI.X.SX32 R7, R0, R47.reuse, 0x2, P1 ;  /* 0x0000002f00077211 */ /* 0x082fe400008f16ff */
[----:B------:R-:W-:Y:S02]  /*91a0*/  ISETP.LT.AND P1, PT, R216, c[0x0][0x17c], !P0 ;  /* 0x00005f00d8007a0c */ /* 0x000fe40004721270 */
[----:B------:R-:W-:Y:S02]  /*91b0*/  ISETP.LT.AND P0, PT, R215, c[0x0][0x17c], !P0 ;  /* 0x00005f00d7007a0c */ /* 0x000fe40004701270 */
[----:B------:R-:W-:Y:S02]  /*91c0*/  LEA.HI.X.SX32 R5, R219, R47, 0x2, P6 ;  /* 0x0000002fdb057211 */ /* 0x000fe400030f16ff */
[C---:B------:R-:W-:Y:S01]  /*91d0*/  LEA R10, P6, R14.reuse, R45, 0x2 ;  /* 0x0000002d0e0a7211 */ /* 0x040fe200078c10ff */
[----:B------:R-:W-:Y:S01]  /*91e0*/  IMAD R16, R215, c[0x0][0x198], RZ ;  /* 0x00006600d7107a24 */ /* 0x000fe200078e02ff */
[----:B------:R1:W-:Y:S02]  /*91f0*/  @P5 STG.E [R2.64], R15 ;  /* 0x0000000f02005986 */ /* 0x0003e4000c10190a */
[----:B------:R-:W-:-:S02]  /*9200*/  LEA.HI.X.SX32 R11, R14, R47, 0x2, P6 ;  /* 0x0000002f0e0b7211 */ /* 0x000fc400030f16ff */
[----:B------:R1:W-:Y:S01]  /*9210*/  @P4 STG.E [R4.64], R27 ;  /* 0x0000001b04004986 */ /* 0x0003e2000c10190a */
[----:B------:R-:W-:-:S03]  /*9220*/  LEA R12, P6, R16, R45, 0x2 ;  /* 0x0000002d100c7211 */ /* 0x000fc600078c10ff */
[----:B------:R1:W-:Y:S04]  /*9230*/  @P3 STG.E [R8.64], R23 ;  /* 0x0000001708003986 */ /* 0x0003e8000c10190a */
[----:B------:R1:W-:Y:S01]  /*9240*/  @P2 STG.E [R6.64], R19 ;  /* 0x0000001306002986 */ /* 0x0003e2000c10190a */
[----:B------:R-:W-:-:S03]  /*9250*/  LEA.HI.X.SX32 R13, R16, R47, 0x2, P6 ;  /* 0x0000002f100d7211 */ /* 0x000fc600030f16ff */
[----:B------:R1:W-:Y:S01]  /*9260*/  @P1 STG.E [R10.64], R35 ;  /* 0x000000230a001986 */ /* 0x0003e2000c10190a */
[----:B------:R-:W-:Y:S05]  /*9270*/  @!P0 EXIT ;  /* 0x000000000000894d */ /* 0x000fea0003800000 */
[----:B------:R-:W-:Y:S01]  /*9280*/  STG.E [R12.64], R31 ;  /* 0x0000001f0c007986 */ /* 0x000fe2000c10190a */
[----:B------:R-:W-:Y:S05]  /*9290*/  EXIT ;  /* 0x000000000000794d */ /* 0x000fea0003800000 */
.L_x_3:
[----:B------:R-:W-:-:S00]  /*92a0*/  BRA `(.L_x_3) ;  /* 0xfffffff000007947 */ /* 0x000fc0000383ffff */
[----:B------:R-:W-:-:S00]  /*92b0*/  NOP ;  /* 0x0000000000007918 */ /* 0x000fc00000000000 */
        /* <DEDUP_REMOVED lines=12> */
.L_x_4:


//--------------------- .nv.shared.matmul_kernel  --------------------------
	.section	.nv.shared.matmul_kernel,"aw",@nobits
	.sectionflags	@""
	.align	16
